//
// Generated by NVIDIA NVVM Compiler
//
// Compiler Build ID: CL-36424714
// Cuda compilation tools, release 13.0, V13.0.88
// Based on NVVM 20.0.0
//

.version 9.0
.target sm_100
.address_size 64

	// .globl	_Z17kernel_projectionPfPKfS1_S1_S1_iiiffffffifii

.visible .entry _Z17kernel_projectionPfPKfS1_S1_S1_iiiffffffifii(
	.param .u64 .ptr .align 1 _Z17kernel_projectionPfPKfS1_S1_S1_iiiffffffifii_param_0,
	.param .u64 .ptr .align 1 _Z17kernel_projectionPfPKfS1_S1_S1_iiiffffffifii_param_1,
	.param .u64 .ptr .align 1 _Z17kernel_projectionPfPKfS1_S1_S1_iiiffffffifii_param_2,
	.param .u64 .ptr .align 1 _Z17kernel_projectionPfPKfS1_S1_S1_iiiffffffifii_param_3,
	.param .u64 .ptr .align 1 _Z17kernel_projectionPfPKfS1_S1_S1_iiiffffffifii_param_4,
	.param .u32 _Z17kernel_projectionPfPKfS1_S1_S1_iiiffffffifii_param_5,
	.param .u32 _Z17kernel_projectionPfPKfS1_S1_S1_iiiffffffifii_param_6,
	.param .u32 _Z17kernel_projectionPfPKfS1_S1_S1_iiiffffffifii_param_7,
	.param .f32 _Z17kernel_projectionPfPKfS1_S1_S1_iiiffffffifii_param_8,
	.param .f32 _Z17kernel_projectionPfPKfS1_S1_S1_iiiffffffifii_param_9,
	.param .f32 _Z17kernel_projectionPfPKfS1_S1_S1_iiiffffffifii_param_10,
	.param .f32 _Z17kernel_projectionPfPKfS1_S1_S1_iiiffffffifii_param_11,
	.param .f32 _Z17kernel_projectionPfPKfS1_S1_S1_iiiffffffifii_param_12,
	.param .f32 _Z17kernel_projectionPfPKfS1_S1_S1_iiiffffffifii_param_13,
	.param .u32 _Z17kernel_projectionPfPKfS1_S1_S1_iiiffffffifii_param_14,
	.param .f32 _Z17kernel_projectionPfPKfS1_S1_S1_iiiffffffifii_param_15,
	.param .u32 _Z17kernel_projectionPfPKfS1_S1_S1_iiiffffffifii_param_16,
	.param .u32 _Z17kernel_projectionPfPKfS1_S1_S1_iiiffffffifii_param_17
)
{
	.reg .pred 	%p<81>;
	.reg .b32 	%r<158>;
	.reg .b32 	%f<304>;
	.reg .b64 	%rd<47>;
	.reg .b64 	%fd<15>;

	ld.param.u64 	%rd8, [_Z17kernel_projectionPfPKfS1_S1_S1_iiiffffffifii_param_0];
	ld.param.u64 	%rd9, [_Z17kernel_projectionPfPKfS1_S1_S1_iiiffffffifii_param_1];
	ld.param.u64 	%rd5, [_Z17kernel_projectionPfPKfS1_S1_S1_iiiffffffifii_param_2];
	ld.param.u64 	%rd6, [_Z17kernel_projectionPfPKfS1_S1_S1_iiiffffffifii_param_3];
	ld.param.u64 	%rd7, [_Z17kernel_projectionPfPKfS1_S1_S1_iiiffffffifii_param_4];
	ld.param.u32 	%r52, [_Z17kernel_projectionPfPKfS1_S1_S1_iiiffffffifii_param_5];
	ld.param.u32 	%r53, [_Z17kernel_projectionPfPKfS1_S1_S1_iiiffffffifii_param_6];
	ld.param.u32 	%r54, [_Z17kernel_projectionPfPKfS1_S1_S1_iiiffffffifii_param_7];
	ld.param.f32 	%f68, [_Z17kernel_projectionPfPKfS1_S1_S1_iiiffffffifii_param_10];
	ld.param.f32 	%f69, [_Z17kernel_projectionPfPKfS1_S1_S1_iiiffffffifii_param_11];
	ld.param.f32 	%f70, [_Z17kernel_projectionPfPKfS1_S1_S1_iiiffffffifii_param_12];
	ld.param.f32 	%f71, [_Z17kernel_projectionPfPKfS1_S1_S1_iiiffffffifii_param_13];
	ld.param.u32 	%r55, [_Z17kernel_projectionPfPKfS1_S1_S1_iiiffffffifii_param_14];
	ld.param.f32 	%f72, [_Z17kernel_projectionPfPKfS1_S1_S1_iiiffffffifii_param_15];
	ld.param.u32 	%r57, [_Z17kernel_projectionPfPKfS1_S1_S1_iiiffffffifii_param_16];
	ld.param.u32 	%r58, [_Z17kernel_projectionPfPKfS1_S1_S1_iiiffffffifii_param_17];
	cvta.to.global.u64 	%rd1, %rd8;
	cvta.to.global.u64 	%rd2, %rd9;
	mov.u32 	%r60, %ctaid.x;
	mov.u32 	%r61, %ctaid.y;
	mov.u32 	%r62, %ctaid.z;
	mov.u32 	%r63, %tid.x;
	mov.u32 	%r64, %tid.y;
	mov.u32 	%r65, %tid.z;
	shl.b32 	%r66, %r60, 4;
	add.s32 	%r1, %r66, %r63;
	shl.b32 	%r67, %r61, 4;
	add.s32 	%r68, %r67, %r64;
	shl.b32 	%r69, %r62, 2;
	add.s32 	%r70, %r69, %r65;
	setp.ge.s32 	%p1, %r1, %r55;
	setp.ge.s32 	%p2, %r68, %r57;
	or.pred  	%p3, %p1, %p2;
	setp.ge.s32 	%p4, %r70, %r58;
	or.pred  	%p5, %p3, %p4;
	@%p5 bra 	$L__BB0_29;
	cvta.to.global.u64 	%rd10, %rd6;
	cvta.to.global.u64 	%rd11, %rd7;
	cvta.to.global.u64 	%rd12, %rd5;
	mad.lo.s32 	%r71, %r57, %r70, %r68;
	mad.lo.s32 	%r4, %r71, %r55, %r1;
	mul.wide.u32 	%rd13, %r70, 4;
	add.s64 	%rd14, %rd10, %rd13;
	ld.global.f32 	%f73, [%rd14];
	add.s64 	%rd15, %rd11, %rd13;
	ld.global.f32 	%f74, [%rd15];
	add.s64 	%rd16, %rd12, %rd13;
	ld.global.f32 	%f75, [%rd16];
	cos.approx.f32 	%f1, %f75;
	sin.approx.f32 	%f2, %f75;
	neg.f32 	%f76, %f70;
	mul.f32 	%f3, %f1, %f76;
	mul.f32 	%f4, %f2, %f76;
	sub.f32 	%f77, %f69, %f70;
	cvt.rn.f64.u32 	%fd1, %r1;
	add.f64 	%fd2, %fd1, 0d3FE0000000000000;
	cvt.f64.f32 	%fd3, %f71;
	cvt.f64.f32 	%fd4, %f73;
	fma.rn.f64 	%fd5, %fd2, %fd3, %fd4;
	cvt.rn.f32.u32 	%f78, %r55;
	mul.f32 	%f79, %f71, %f78;
	mul.f32 	%f80, %f79, 0f3F000000;
	cvt.f64.f32 	%fd6, %f80;
	sub.f64 	%fd7, %fd5, %fd6;
	cvt.rn.f32.f64 	%f81, %fd7;
	cvt.rn.f64.u32 	%fd8, %r68;
	add.f64 	%fd9, %fd8, 0d3FE0000000000000;
	cvt.f64.f32 	%fd10, %f72;
	cvt.f64.f32 	%fd11, %f74;
	fma.rn.f64 	%fd12, %fd9, %fd10, %fd11;
	cvt.rn.f32.u32 	%f82, %r57;
	mul.f32 	%f83, %f72, %f82;
	mul.f32 	%f84, %f83, 0f3F000000;
	cvt.f64.f32 	%fd13, %f84;
	sub.f64 	%fd14, %fd12, %fd13;
	cvt.rn.f32.f64 	%f5, %fd14;
	mul.f32 	%f85, %f77, %f1;
	mul.f32 	%f86, %f2, %f81;
	sub.f32 	%f87, %f85, %f86;
	mul.f32 	%f88, %f1, %f81;
	fma.rn.f32 	%f89, %f77, %f2, %f88;
	sub.f32 	%f6, %f87, %f3;
	sub.f32 	%f7, %f89, %f4;
	setp.gt.f32 	%p6, %f6, 0f00000000;
	neg.f32 	%f90, %f6;
	selp.f32 	%f91, %f6, %f90, %p6;
	setp.gt.f32 	%p7, %f7, 0f00000000;
	neg.f32 	%f92, %f7;
	selp.f32 	%f93, %f7, %f92, %p7;
	setp.gt.f32 	%p8, %f91, %f93;
	@%p8 bra 	$L__BB0_15;
	setp.lt.s32 	%p9, %r53, 1;
	@%p9 bra 	$L__BB0_29;
	ld.param.f32 	%f294, [_Z17kernel_projectionPfPKfS1_S1_S1_iiiffffffifii_param_8];
	mul.f32 	%f94, %f71, 0f3F000000;
	mul.f32 	%f95, %f94, %f1;
	sub.f32 	%f96, %f7, %f95;
	add.f32 	%f97, %f95, %f7;
	mul.f32 	%f98, %f94, %f2;
	sub.f32 	%f99, %f6, %f98;
	add.f32 	%f100, %f98, %f6;
	div.rn.f32 	%f8, %f99, %f96;
	shr.u32 	%r73, %r52, 31;
	add.s32 	%r74, %r52, %r73;
	shr.s32 	%r75, %r74, 1;
	cvt.rn.f32.s32 	%f101, %r75;
	mul.f32 	%f9, %f294, %f101;
	div.rn.f32 	%f10, %f99, %f97;
	div.rn.f32 	%f11, %f100, %f96;
	div.rn.f32 	%f12, %f100, %f97;
	mul.f32 	%f102, %f72, 0f3F000000;
	sub.f32 	%f103, %f5, %f102;
	add.f32 	%f104, %f102, %f5;
	div.rn.f32 	%f13, %f103, %f7;
	shr.u32 	%r76, %r54, 31;
	add.s32 	%r77, %r54, %r76;
	shr.s32 	%r78, %r77, 1;
	cvt.rn.f32.s32 	%f105, %r78;
	mul.f32 	%f14, %f68, %f105;
	div.rn.f32 	%f15, %f104, %f7;
	mul.wide.u32 	%rd17, %r4, 4;
	add.s64 	%rd3, %rd1, %rd17;
	mov.b32 	%r154, 0;
	add.s32 	%r81, %r52, -1;
$L__BB0_4:
	ld.param.f32 	%f297, [_Z17kernel_projectionPfPKfS1_S1_S1_iiiffffffifii_param_9];
	ld.param.f32 	%f295, [_Z17kernel_projectionPfPKfS1_S1_S1_iiiffffffifii_param_8];
	cvt.rn.f32.u32 	%f106, %r154;
	add.f32 	%f107, %f106, 0f3F000000;
	cvt.rn.f32.u32 	%f108, %r53;
	mul.f32 	%f109, %f108, 0f3F000000;
	sub.f32 	%f110, %f107, %f109;
	mul.f32 	%f111, %f297, %f110;
	sub.f32 	%f112, %f111, %f4;
	fma.rn.f32 	%f113, %f8, %f112, %f3;
	add.f32 	%f114, %f9, %f113;
	fma.rn.f32 	%f115, %f10, %f112, %f3;
	add.f32 	%f116, %f9, %f115;
	fma.rn.f32 	%f117, %f11, %f112, %f3;
	add.f32 	%f118, %f9, %f117;
	fma.rn.f32 	%f119, %f12, %f112, %f3;
	add.f32 	%f120, %f9, %f119;
	setp.lt.f32 	%p10, %f114, %f116;
	selp.f32 	%f121, %f114, %f116, %p10;
	setp.lt.f32 	%p11, %f118, %f120;
	selp.f32 	%f122, %f118, %f120, %p11;
	setp.lt.f32 	%p12, %f121, %f122;
	selp.f32 	%f45, %f121, %f122, %p12;
	div.rn.f32 	%f46, %f45, %f295;
	cvt.rmi.f32.f32 	%f123, %f46;
	cvt.rzi.s32.f32 	%r79, %f123;
	setp.gt.f32 	%p13, %f114, %f116;
	selp.f32 	%f124, %f114, %f116, %p13;
	setp.gt.f32 	%p14, %f118, %f120;
	selp.f32 	%f125, %f118, %f120, %p14;
	setp.gt.f32 	%p15, %f124, %f125;
	selp.f32 	%f47, %f124, %f125, %p15;
	div.rn.f32 	%f48, %f47, %f295;
	cvt.rmi.f32.f32 	%f126, %f48;
	cvt.rzi.s32.f32 	%r80, %f126;
	fma.rn.f32 	%f127, %f13, %f112, 0f00000000;
	add.f32 	%f128, %f14, %f127;
	fma.rn.f32 	%f129, %f15, %f112, 0f00000000;
	add.f32 	%f130, %f14, %f129;
	setp.lt.f32 	%p16, %f128, %f130;
	selp.f32 	%f49, %f128, %f130, %p16;
	div.rn.f32 	%f50, %f49, %f68;
	setp.gt.f32 	%p17, %f128, %f130;
	selp.f32 	%f51, %f128, %f130, %p17;
	div.rn.f32 	%f52, %f51, %f68;
	max.s32 	%r155, %r79, 0;
	setp.gt.s32 	%p18, %r52, %r80;
	selp.b32 	%r37, %r80, %r81, %p18;
	setp.gt.s32 	%p19, %r155, %r37;
	@%p19 bra 	$L__BB0_14;
	cvt.rmi.f32.f32 	%f131, %f52;
	cvt.rzi.s32.f32 	%r82, %f131;
	cvt.rmi.f32.f32 	%f132, %f50;
	cvt.rzi.s32.f32 	%r83, %f132;
	sub.f32 	%f53, %f47, %f45;
	max.s32 	%r38, %r83, 0;
	setp.gt.s32 	%p20, %r54, %r82;
	add.s32 	%r84, %r54, -1;
	selp.b32 	%r39, %r82, %r84, %p20;
	sub.f32 	%f54, %f51, %f49;
	add.s32 	%r40, %r39, 1;
	cvt.rn.f32.u32 	%f133, %r38;
	add.f32 	%f134, %f133, 0f3F800000;
	setp.lt.f32 	%p21, %f134, %f52;
	selp.f32 	%f135, %f134, %f52, %p21;
	setp.lt.f32 	%p22, %f50, %f133;
	selp.f32 	%f136, %f133, %f50, %p22;
	sub.f32 	%f137, %f135, %f136;
	div.rn.f32 	%f55, %f137, %f54;
	mad.lo.s32 	%r85, %r38, %r53, %r154;
	add.s32 	%r41, %r38, 1;
	cvt.rn.f32.u32 	%f138, %r41;
	add.f32 	%f139, %f138, 0f3F800000;
	setp.lt.f32 	%p23, %f139, %f52;
	selp.f32 	%f140, %f139, %f52, %p23;
	setp.lt.f32 	%p24, %f50, %f138;
	selp.f32 	%f141, %f138, %f50, %p24;
	sub.f32 	%f142, %f140, %f141;
	div.rn.f32 	%f56, %f142, %f54;
	add.s32 	%r86, %r85, %r53;
	mul.lo.s32 	%r42, %r86, %r52;
	add.s32 	%r43, %r38, 2;
	cvt.rn.f32.u32 	%f143, %r43;
	add.f32 	%f144, %f143, 0f3F800000;
	setp.lt.f32 	%p25, %f144, %f52;
	selp.f32 	%f145, %f144, %f52, %p25;
	setp.lt.f32 	%p26, %f50, %f143;
	selp.f32 	%f146, %f143, %f50, %p26;
	sub.f32 	%f147, %f145, %f146;
	div.rn.f32 	%f57, %f147, %f54;
	add.s32 	%r87, %r86, %r53;
	mul.lo.s32 	%r44, %r87, %r52;
$L__BB0_6:
	mov.u32 	%r45, %r155;
	setp.lt.s32 	%p27, %r39, %r38;
	cvt.rn.f32.u32 	%f148, %r45;
	add.f32 	%f149, %f148, 0f3F800000;
	setp.lt.f32 	%p28, %f149, %f48;
	selp.f32 	%f150, %f149, %f48, %p28;
	setp.lt.f32 	%p29, %f46, %f148;
	selp.f32 	%f151, %f148, %f46, %p29;
	sub.f32 	%f152, %f150, %f151;
	div.rn.f32 	%f58, %f152, %f53;
	@%p27 bra 	$L__BB0_13;
	sub.s32 	%r88, %r40, %r38;
	and.b32  	%r89, %r88, 3;
	setp.eq.s32 	%p30, %r89, 0;
	ld.global.f32 	%f302, [%rd3];
	mov.u32 	%r156, %r38;
	@%p30 bra 	$L__BB0_11;
	sub.s32 	%r90, %r40, %r38;
	and.b32  	%r91, %r90, 3;
	setp.eq.s32 	%p31, %r91, 1;
	mad.lo.s32 	%r92, %r38, %r53, %r154;
	mad.lo.s32 	%r93, %r92, %r52, %r45;
	mul.wide.s32 	%rd18, %r93, 4;
	add.s64 	%rd19, %rd2, %rd18;
	ld.global.f32 	%f153, [%rd19];
	mul.f32 	%f154, %f58, %f153;
	fma.rn.f32 	%f302, %f55, %f154, %f302;
	st.global.f32 	[%rd3], %f302;
	mov.u32 	%r156, %r41;
	@%p31 bra 	$L__BB0_11;
	sub.s32 	%r94, %r40, %r38;
	and.b32  	%r95, %r94, 3;
	setp.eq.s32 	%p32, %r95, 2;
	add.s32 	%r96, %r42, %r45;
	mul.wide.s32 	%rd20, %r96, 4;
	add.s64 	%rd21, %rd2, %rd20;
	ld.global.f32 	%f155, [%rd21];
	mul.f32 	%f156, %f58, %f155;
	fma.rn.f32 	%f302, %f56, %f156, %f302;
	st.global.f32 	[%rd3], %f302;
	mov.u32 	%r156, %r43;
	@%p32 bra 	$L__BB0_11;
	add.s32 	%r156, %r38, 3;
	add.s32 	%r97, %r44, %r45;
	mul.wide.s32 	%rd22, %r97, 4;
	add.s64 	%rd23, %rd2, %rd22;
	ld.global.f32 	%f157, [%rd23];
	mul.f32 	%f158, %f58, %f157;
	fma.rn.f32 	%f302, %f57, %f158, %f302;
	st.global.f32 	[%rd3], %f302;
$L__BB0_11:
	sub.s32 	%r98, %r39, %r38;
	setp.lt.u32 	%p33, %r98, 3;
	@%p33 bra 	$L__BB0_13;
$L__BB0_12:
	cvt.rn.f32.u32 	%f159, %r156;
	add.f32 	%f160, %f159, 0f3F800000;
	setp.lt.f32 	%p34, %f160, %f52;
	selp.f32 	%f161, %f160, %f52, %p34;
	setp.lt.f32 	%p35, %f50, %f159;
	selp.f32 	%f162, %f159, %f50, %p35;
	sub.f32 	%f163, %f161, %f162;
	div.rn.f32 	%f164, %f163, %f54;
	mad.lo.s32 	%r99, %r156, %r53, %r154;
	mad.lo.s32 	%r100, %r99, %r52, %r45;
	mul.wide.s32 	%rd24, %r100, 4;
	add.s64 	%rd25, %rd2, %rd24;
	ld.global.f32 	%f165, [%rd25];
	mul.f32 	%f166, %f58, %f165;
	fma.rn.f32 	%f167, %f164, %f166, %f302;
	st.global.f32 	[%rd3], %f167;
	add.s32 	%r101, %r156, 1;
	cvt.rn.f32.u32 	%f168, %r101;
	add.f32 	%f169, %f168, 0f3F800000;
	setp.lt.f32 	%p36, %f169, %f52;
	selp.f32 	%f170, %f169, %f52, %p36;
	setp.lt.f32 	%p37, %f50, %f168;
	selp.f32 	%f171, %f168, %f50, %p37;
	sub.f32 	%f172, %f170, %f171;
	div.rn.f32 	%f173, %f172, %f54;
	add.s32 	%r102, %r99, %r53;
	mad.lo.s32 	%r103, %r102, %r52, %r45;
	mul.wide.s32 	%rd26, %r103, 4;
	add.s64 	%rd27, %rd2, %rd26;
	ld.global.f32 	%f174, [%rd27];
	mul.f32 	%f175, %f58, %f174;
	fma.rn.f32 	%f176, %f173, %f175, %f167;
	st.global.f32 	[%rd3], %f176;
	add.s32 	%r104, %r156, 2;
	cvt.rn.f32.u32 	%f177, %r104;
	add.f32 	%f178, %f177, 0f3F800000;
	setp.lt.f32 	%p38, %f178, %f52;
	selp.f32 	%f179, %f178, %f52, %p38;
	setp.lt.f32 	%p39, %f50, %f177;
	selp.f32 	%f180, %f177, %f50, %p39;
	sub.f32 	%f181, %f179, %f180;
	div.rn.f32 	%f182, %f181, %f54;
	add.s32 	%r105, %r102, %r53;
	mad.lo.s32 	%r106, %r105, %r52, %r45;
	mul.wide.s32 	%rd28, %r106, 4;
	add.s64 	%rd29, %rd2, %rd28;
	ld.global.f32 	%f183, [%rd29];
	mul.f32 	%f184, %f58, %f183;
	fma.rn.f32 	%f185, %f182, %f184, %f176;
	st.global.f32 	[%rd3], %f185;
	add.s32 	%r107, %r156, 3;
	cvt.rn.f32.u32 	%f186, %r107;
	add.f32 	%f187, %f186, 0f3F800000;
	setp.lt.f32 	%p40, %f187, %f52;
	selp.f32 	%f188, %f187, %f52, %p40;
	setp.lt.f32 	%p41, %f50, %f186;
	selp.f32 	%f189, %f186, %f50, %p41;
	sub.f32 	%f190, %f188, %f189;
	div.rn.f32 	%f191, %f190, %f54;
	add.s32 	%r108, %r105, %r53;
	mad.lo.s32 	%r109, %r108, %r52, %r45;
	mul.wide.s32 	%rd30, %r109, 4;
	add.s64 	%rd31, %rd2, %rd30;
	ld.global.f32 	%f192, [%rd31];
	mul.f32 	%f193, %f58, %f192;
	fma.rn.f32 	%f302, %f191, %f193, %f185;
	st.global.f32 	[%rd3], %f302;
	add.s32 	%r156, %r156, 4;
	setp.ne.s32 	%p42, %r156, %r40;
	@%p42 bra 	$L__BB0_12;
$L__BB0_13:
	add.s32 	%r155, %r45, 1;
	setp.ne.s32 	%p43, %r45, %r37;
	@%p43 bra 	$L__BB0_6;
$L__BB0_14:
	add.s32 	%r154, %r154, 1;
	setp.ne.s32 	%p44, %r154, %r53;
	@%p44 bra 	$L__BB0_4;
	bra.uni 	$L__BB0_29;
$L__BB0_15:
	setp.lt.s32 	%p45, %r52, 1;
	@%p45 bra 	$L__BB0_29;
	ld.param.f32 	%f298, [_Z17kernel_projectionPfPKfS1_S1_S1_iiiffffffifii_param_9];
	mul.f32 	%f194, %f71, 0f3F000000;
	mul.f32 	%f195, %f194, %f2;
	sub.f32 	%f196, %f6, %f195;
	add.f32 	%f197, %f195, %f6;
	mul.f32 	%f198, %f194, %f1;
	sub.f32 	%f199, %f7, %f198;
	add.f32 	%f200, %f198, %f7;
	div.rn.f32 	%f16, %f199, %f196;
	shr.u32 	%r111, %r53, 31;
	add.s32 	%r112, %r53, %r111;
	shr.s32 	%r113, %r112, 1;
	cvt.rn.f32.s32 	%f201, %r113;
	mul.f32 	%f17, %f298, %f201;
	div.rn.f32 	%f18, %f199, %f197;
	div.rn.f32 	%f19, %f200, %f196;
	div.rn.f32 	%f20, %f200, %f197;
	mul.f32 	%f202, %f72, 0f3F000000;
	sub.f32 	%f203, %f5, %f202;
	add.f32 	%f204, %f202, %f5;
	div.rn.f32 	%f21, %f203, %f6;
	shr.u32 	%r114, %r54, 31;
	add.s32 	%r115, %r54, %r114;
	shr.s32 	%r116, %r115, 1;
	cvt.rn.f32.s32 	%f205, %r116;
	mul.f32 	%f22, %f68, %f205;
	div.rn.f32 	%f23, %f204, %f6;
	mul.wide.u32 	%rd32, %r4, 4;
	add.s64 	%rd4, %rd1, %rd32;
	mul.lo.s32 	%r117, %r53, %r52;
	shl.b32 	%r5, %r117, 2;
	mov.b32 	%r146, 0;
$L__BB0_17:
	ld.param.f32 	%f299, [_Z17kernel_projectionPfPKfS1_S1_S1_iiiffffffifii_param_9];
	ld.param.f32 	%f296, [_Z17kernel_projectionPfPKfS1_S1_S1_iiiffffffifii_param_8];
	cvt.rn.f32.u32 	%f206, %r146;
	add.f32 	%f207, %f206, 0f3F000000;
	cvt.rn.f32.u32 	%f208, %r52;
	mul.f32 	%f209, %f208, 0f3F000000;
	sub.f32 	%f210, %f207, %f209;
	mul.f32 	%f211, %f296, %f210;
	sub.f32 	%f212, %f211, %f3;
	fma.rn.f32 	%f213, %f16, %f212, %f4;
	add.f32 	%f214, %f17, %f213;
	fma.rn.f32 	%f215, %f18, %f212, %f4;
	add.f32 	%f216, %f17, %f215;
	fma.rn.f32 	%f217, %f19, %f212, %f4;
	add.f32 	%f218, %f17, %f217;
	fma.rn.f32 	%f219, %f20, %f212, %f4;
	add.f32 	%f220, %f17, %f219;
	setp.lt.f32 	%p46, %f214, %f216;
	selp.f32 	%f221, %f214, %f216, %p46;
	setp.lt.f32 	%p47, %f218, %f220;
	selp.f32 	%f222, %f218, %f220, %p47;
	setp.lt.f32 	%p48, %f221, %f222;
	selp.f32 	%f24, %f221, %f222, %p48;
	div.rn.f32 	%f25, %f24, %f299;
	cvt.rmi.f32.f32 	%f223, %f25;
	cvt.rzi.s32.f32 	%r118, %f223;
	setp.gt.f32 	%p49, %f214, %f216;
	selp.f32 	%f224, %f214, %f216, %p49;
	setp.gt.f32 	%p50, %f218, %f220;
	selp.f32 	%f225, %f218, %f220, %p50;
	setp.gt.f32 	%p51, %f224, %f225;
	selp.f32 	%f26, %f224, %f225, %p51;
	div.rn.f32 	%f27, %f26, %f299;
	cvt.rmi.f32.f32 	%f226, %f27;
	cvt.rzi.s32.f32 	%r119, %f226;
	fma.rn.f32 	%f227, %f21, %f212, 0f00000000;
	add.f32 	%f228, %f22, %f227;
	fma.rn.f32 	%f229, %f23, %f212, 0f00000000;
	add.f32 	%f230, %f22, %f229;
	setp.lt.f32 	%p52, %f228, %f230;
	selp.f32 	%f28, %f228, %f230, %p52;
	div.rn.f32 	%f29, %f28, %f68;
	setp.gt.f32 	%p53, %f228, %f230;
	selp.f32 	%f30, %f228, %f230, %p53;
	div.rn.f32 	%f31, %f30, %f68;
	max.s32 	%r147, %r118, 0;
	setp.gt.s32 	%p54, %r53, %r119;
	add.s32 	%r120, %r53, -1;
	selp.b32 	%r8, %r119, %r120, %p54;
	setp.gt.s32 	%p55, %r147, %r8;
	@%p55 bra 	$L__BB0_28;
	cvt.rmi.f32.f32 	%f231, %f31;
	cvt.rzi.s32.f32 	%r121, %f231;
	cvt.rmi.f32.f32 	%f232, %f29;
	cvt.rzi.s32.f32 	%r122, %f232;
	sub.f32 	%f32, %f26, %f24;
	max.s32 	%r9, %r122, 0;
	setp.gt.s32 	%p56, %r54, %r121;
	add.s32 	%r123, %r54, -1;
	selp.b32 	%r10, %r121, %r123, %p56;
	sub.f32 	%f33, %f30, %f28;
	add.s32 	%r11, %r10, 1;
	cvt.rn.f32.u32 	%f233, %r9;
	add.f32 	%f234, %f233, 0f3F800000;
	setp.lt.f32 	%p57, %f234, %f31;
	selp.f32 	%f235, %f234, %f31, %p57;
	setp.lt.f32 	%p58, %f29, %f233;
	selp.f32 	%f236, %f233, %f29, %p58;
	sub.f32 	%f237, %f235, %f236;
	div.rn.f32 	%f34, %f237, %f33;
	add.s32 	%r12, %r9, 1;
	cvt.rn.f32.u32 	%f238, %r12;
	add.f32 	%f239, %f238, 0f3F800000;
	setp.lt.f32 	%p59, %f239, %f31;
	selp.f32 	%f240, %f239, %f31, %p59;
	setp.lt.f32 	%p60, %f29, %f238;
	selp.f32 	%f241, %f238, %f29, %p60;
	sub.f32 	%f242, %f240, %f241;
	div.rn.f32 	%f35, %f242, %f33;
	add.s32 	%r13, %r9, 2;
	cvt.rn.f32.u32 	%f243, %r13;
	add.f32 	%f244, %f243, 0f3F800000;
	setp.lt.f32 	%p61, %f244, %f31;
	selp.f32 	%f245, %f244, %f31, %p61;
	setp.lt.f32 	%p62, %f29, %f243;
	selp.f32 	%f246, %f243, %f29, %p62;
	sub.f32 	%f247, %f245, %f246;
	div.rn.f32 	%f36, %f247, %f33;
$L__BB0_19:
	mov.u32 	%r14, %r147;
	setp.lt.s32 	%p63, %r10, %r9;
	cvt.rn.f32.u32 	%f248, %r14;
	add.f32 	%f249, %f248, 0f3F800000;
	setp.lt.f32 	%p64, %f249, %f27;
	selp.f32 	%f250, %f249, %f27, %p64;
	setp.lt.f32 	%p65, %f25, %f248;
	selp.f32 	%f251, %f248, %f25, %p65;
	sub.f32 	%f252, %f250, %f251;
	div.rn.f32 	%f37, %f252, %f32;
	@%p63 bra 	$L__BB0_27;
	sub.s32 	%r124, %r11, %r9;
	and.b32  	%r125, %r124, 3;
	setp.eq.s32 	%p66, %r125, 0;
	ld.global.f32 	%f300, [%rd4];
	mov.u32 	%r148, %r9;
	@%p66 bra 	$L__BB0_24;
	sub.s32 	%r126, %r11, %r9;
	and.b32  	%r127, %r126, 3;
	setp.eq.s32 	%p67, %r127, 1;
	mad.lo.s32 	%r15, %r9, %r53, %r14;
	mad.lo.s32 	%r128, %r15, %r52, %r146;
	mul.wide.s32 	%rd33, %r128, 4;
	add.s64 	%rd34, %rd2, %rd33;
	ld.global.f32 	%f253, [%rd34];
	mul.f32 	%f254, %f37, %f253;
	fma.rn.f32 	%f300, %f34, %f254, %f300;
	st.global.f32 	[%rd4], %f300;
	mov.u32 	%r148, %r12;
	@%p67 bra 	$L__BB0_24;
	sub.s32 	%r129, %r11, %r9;
	and.b32  	%r130, %r129, 3;
	setp.eq.s32 	%p68, %r130, 2;
	add.s32 	%r16, %r15, %r53;
	mad.lo.s32 	%r131, %r16, %r52, %r146;
	mul.wide.s32 	%rd35, %r131, 4;
	add.s64 	%rd36, %rd2, %rd35;
	ld.global.f32 	%f255, [%rd36];
	mul.f32 	%f256, %f37, %f255;
	fma.rn.f32 	%f300, %f35, %f256, %f300;
	st.global.f32 	[%rd4], %f300;
	mov.u32 	%r148, %r13;
	@%p68 bra 	$L__BB0_24;
	add.s32 	%r148, %r9, 3;
	add.s32 	%r132, %r16, %r53;
	mad.lo.s32 	%r133, %r132, %r52, %r146;
	mul.wide.s32 	%rd37, %r133, 4;
	add.s64 	%rd38, %rd2, %rd37;
	ld.global.f32 	%f257, [%rd38];
	mul.f32 	%f258, %f37, %f257;
	fma.rn.f32 	%f300, %f36, %f258, %f300;
	st.global.f32 	[%rd4], %f300;
$L__BB0_24:
	sub.s32 	%r134, %r10, %r9;
	setp.lt.u32 	%p69, %r134, 3;
	@%p69 bra 	$L__BB0_27;
	mul.lo.s32 	%r135, %r53, %r148;
	add.s32 	%r136, %r135, %r53;
	add.s32 	%r137, %r14, %r136;
	mad.lo.s32 	%r152, %r52, %r137, %r146;
	add.s32 	%r138, %r148, 2;
	mad.lo.s32 	%r139, %r53, %r138, %r14;
	mad.lo.s32 	%r151, %r52, %r139, %r146;
	add.s32 	%r140, %r148, 3;
	mad.lo.s32 	%r141, %r53, %r140, %r14;
	mad.lo.s32 	%r150, %r52, %r141, %r146;
	add.s32 	%r142, %r14, %r135;
	mad.lo.s32 	%r149, %r52, %r142, %r146;
$L__BB0_26:
	cvt.rn.f32.u32 	%f259, %r148;
	add.f32 	%f260, %f259, 0f3F800000;
	setp.lt.f32 	%p70, %f260, %f31;
	selp.f32 	%f261, %f260, %f31, %p70;
	setp.lt.f32 	%p71, %f29, %f259;
	selp.f32 	%f262, %f259, %f29, %p71;
	sub.f32 	%f263, %f261, %f262;
	div.rn.f32 	%f264, %f263, %f33;
	mul.wide.s32 	%rd39, %r149, 4;
	add.s64 	%rd40, %rd2, %rd39;
	ld.global.f32 	%f265, [%rd40];
	mul.f32 	%f266, %f37, %f265;
	fma.rn.f32 	%f267, %f264, %f266, %f300;
	st.global.f32 	[%rd4], %f267;
	add.s32 	%r143, %r148, 1;
	cvt.rn.f32.u32 	%f268, %r143;
	add.f32 	%f269, %f268, 0f3F800000;
	setp.lt.f32 	%p72, %f269, %f31;
	selp.f32 	%f270, %f269, %f31, %p72;
	setp.lt.f32 	%p73, %f29, %f268;
	selp.f32 	%f271, %f268, %f29, %p73;
	sub.f32 	%f272, %f270, %f271;
	div.rn.f32 	%f273, %f272, %f33;
	mul.wide.s32 	%rd41, %r152, 4;
	add.s64 	%rd42, %rd2, %rd41;
	ld.global.f32 	%f274, [%rd42];
	mul.f32 	%f275, %f37, %f274;
	fma.rn.f32 	%f276, %f273, %f275, %f267;
	st.global.f32 	[%rd4], %f276;
	add.s32 	%r144, %r148, 2;
	cvt.rn.f32.u32 	%f277, %r144;
	add.f32 	%f278, %f277, 0f3F800000;
	setp.lt.f32 	%p74, %f278, %f31;
	selp.f32 	%f279, %f278, %f31, %p74;
	setp.lt.f32 	%p75, %f29, %f277;
	selp.f32 	%f280, %f277, %f29, %p75;
	sub.f32 	%f281, %f279, %f280;
	div.rn.f32 	%f282, %f281, %f33;
	mul.wide.s32 	%rd43, %r151, 4;
	add.s64 	%rd44, %rd2, %rd43;
	ld.global.f32 	%f283, [%rd44];
	mul.f32 	%f284, %f37, %f283;
	fma.rn.f32 	%f285, %f282, %f284, %f276;
	st.global.f32 	[%rd4], %f285;
	add.s32 	%r145, %r148, 3;
	cvt.rn.f32.u32 	%f286, %r145;
	add.f32 	%f287, %f286, 0f3F800000;
	setp.lt.f32 	%p76, %f287, %f31;
	selp.f32 	%f288, %f287, %f31, %p76;
	setp.lt.f32 	%p77, %f29, %f286;
	selp.f32 	%f289, %f286, %f29, %p77;
	sub.f32 	%f290, %f288, %f289;
	div.rn.f32 	%f291, %f290, %f33;
	mul.wide.s32 	%rd45, %r150, 4;
	add.s64 	%rd46, %rd2, %rd45;
	ld.global.f32 	%f292, [%rd46];
	mul.f32 	%f293, %f37, %f292;
	fma.rn.f32 	%f300, %f291, %f293, %f285;
	st.global.f32 	[%rd4], %f300;
	add.s32 	%r152, %r152, %r5;
	add.s32 	%r151, %r151, %r5;
	add.s32 	%r150, %r150, %r5;
	add.s32 	%r149, %r149, %r5;
	add.s32 	%r148, %r148, 4;
	setp.ne.s32 	%p78, %r148, %r11;
	@%p78 bra 	$L__BB0_26;
$L__BB0_27:
	add.s32 	%r147, %r14, 1;
	setp.ne.s32 	%p79, %r14, %r8;
	@%p79 bra 	$L__BB0_19;
$L__BB0_28:
	add.s32 	%r146, %r146, 1;
	setp.eq.s32 	%p80, %r146, %r52;
	@%p80 bra 	$L__BB0_29;
	bra.uni 	$L__BB0_17;
$L__BB0_29:
	ret;

}


// ===== COMPILED SASS (sm_100) =====

	.target	sm_100

	.elftype	@"ET_EXEC"


//--------------------- .note.nv.tkinfo           --------------------------
	.section	.note.nv.tkinfo,"",@"SHT_NOTE"
	.sectionflags	@"SHF_NOTE_NV_TKINFO"
	.tkinfo
        /*0018*/ 	.word	0x00000002
        /*0030*/ 	.string	""
        /*0030*/ 	.string	"ptxas"
        /*0030*/ 	.string	"Cuda compilation tools, release 13.0, V13.0.88"
        /*0030*/ 	.string	"Build cuda_13.0.r13.0/compiler.36424714_0"
        /*0030*/ 	.string	"-arch sm_100 -m 64 "



//--------------------- .note.nv.cuinfo           --------------------------
	.section	.note.nv.cuinfo,"",@"SHT_NOTE"
	.sectionflags	@"SHF_NOTE_NV_CUINFO"
        /*0018*/ 	.short	0x0002
        /*001a*/ 	.short	0x0064
        /*001c*/ 	.short	0x0082
	.zero		2


//--------------------- .nv.info                  --------------------------
	.section	.nv.info,"",@"SHT_CUDA_INFO"
	.align	4


	//----- nvinfo : EIATTR_REGCOUNT
	.align		4
        /*0000*/ 	.byte	0x04, 0x2f
        /*0002*/ 	.short	(.L_1 - .L_0)
	.align		4
.L_0:
        /*0004*/ 	.word	index@(_Z17kernel_projectionPfPKfS1_S1_S1_iiiffffffifii)
        /*0008*/ 	.word	0x00000034


	//----- nvinfo : EIATTR_FRAME_SIZE
	.align		4
.L_1:
        /*000c*/ 	.byte	0x04, 0x11
        /*000e*/ 	.short	(.L_3 - .L_2)
	.align		4
.L_2:
        /*0010*/ 	.word	index@($__internal_0_$__cuda_sm3x_div_rn_noftz_f32_slowpath)
        /*0014*/ 	.word	0x00000000


	//----- nvinfo : EIATTR_FRAME_SIZE
	.align		4
.L_3:
        /*0018*/ 	.byte	0x04, 0x11
        /*001a*/ 	.short	(.L_5 - .L_4)
	.align		4
.L_4:
        /*001c*/ 	.word	index@(_Z17kernel_projectionPfPKfS1_S1_S1_iiiffffffifii)
        /*0020*/ 	.word	0x00000000


	//----- nvinfo : EIATTR_MIN_STACK_SIZE
	.align		4
.L_5:
        /*0024*/ 	.byte	0x04, 0x12
        /*0026*/ 	.short	(.L_7 - .L_6)
	.align		4
.L_6:
        /*0028*/ 	.word	index@(_Z17kernel_projectionPfPKfS1_S1_S1_iiiffffffifii)
        /*002c*/ 	.word	0x00000000
.L_7:


//--------------------- .nv.compat                --------------------------
	.section	.nv.compat,"",@"SHT_CUDA_COMPAT_INFO"
	.align	4
        /*0000*/ 	.byte	0x02, 0x09, 0x00, 0x00, 0x02, 0x02, 0x01, 0x00, 0x02, 0x05, 0x05, 0x00, 0x03, 0x07, 0x01, 0x01
        /*0010*/ 	.byte	0x02, 0x03, 0x00, 0x00, 0x02, 0x06, 0x01, 0x00, 0x04, 0x0b, 0x08, 0x00, 0x01, 0x00, 0x00, 0x00
        /*0020*/ 	.byte	0x00, 0x00, 0x00, 0x00


//--------------------- .nv.info._Z17kernel_projectionPfPKfS1_S1_S1_iiiffffffifii --------------------------
	.section	.nv.info._Z17kernel_projectionPfPKfS1_S1_S1_iiiffffffifii,"",@"SHT_CUDA_INFO"
	.sectionflags	@""
	.align	4


	//----- nvinfo : EIATTR_CUDA_API_VERSION
	.align		4
        /*0000*/ 	.byte	0x04, 0x37
        /*0002*/ 	.short	(.L_9 - .L_8)
.L_8:
        /*0004*/ 	.word	0x00000082


	//----- nvinfo : EIATTR_KPARAM_INFO
	.align		4
.L_9:
        /*0008*/ 	.byte	0x04, 0x17
        /*000a*/ 	.short	(.L_11 - .L_10)
.L_10:
        /*000c*/ 	.word	0x00000000
        /*0010*/ 	.short	0x0011
        /*0012*/ 	.short	0x0058
        /*0014*/ 	.byte	0x00, 0xf0, 0x11, 0x00


	//----- nvinfo : EIATTR_KPARAM_INFO
	.align		4
.L_11:
        /*0018*/ 	.byte	0x04, 0x17
        /*001a*/ 	.short	(.L_13 - .L_12)
.L_12:
        /*001c*/ 	.word	0x00000000
        /*0020*/ 	.short	0x0010
        /*0022*/ 	.short	0x0054
        /*0024*/ 	.byte	0x00, 0xf0, 0x11, 0x00


	//----- nvinfo : EIATTR_KPARAM_INFO
	.align		4
.L_13:
        /*0028*/ 	.byte	0x04, 0x17
        /*002a*/ 	.short	(.L_15 - .L_14)
.L_14:
        /*002c*/ 	.word	0x00000000
        /*0030*/ 	.short	0x000f
        /*0032*/ 	.short	0x0050
        /*0034*/ 	.byte	0x00, 0xf0, 0x11, 0x00


	//----- nvinfo : EIATTR_KPARAM_INFO
	.align		4
.L_15:
        /*0038*/ 	.byte	0x04, 0x17
        /*003a*/ 	.short	(.L_17 - .L_16)
.L_16:
        /*003c*/ 	.word	0x00000000
        /*0040*/ 	.short	0x000e
        /*0042*/ 	.short	0x004c
        /*0044*/ 	.byte	0x00, 0xf0, 0x11, 0x00


	//----- nvinfo : EIATTR_KPARAM_INFO
	.align		4
.L_17:
        /*0048*/ 	.byte	0x04, 0x17
        /*004a*/ 	.short	(.L_19 - .L_18)
.L_18:
        /*004c*/ 	.word	0x00000000
        /*0050*/ 	.short	0x000d
        /*0052*/ 	.short	0x0048
        /*0054*/ 	.byte	0x00, 0xf0, 0x11, 0x00


	//----- nvinfo : EIATTR_KPARAM_INFO
	.align		4
.L_19:
        /*0058*/ 	.byte	0x04, 0x17
        /*005a*/ 	.short	(.L_21 - .L_20)
.L_20:
        /*005c*/ 	.word	0x00000000
        /*0060*/ 	.short	0x000c
        /*0062*/ 	.short	0x0044
        /*0064*/ 	.byte	0x00, 0xf0, 0x11, 0x00


	//----- nvinfo : EIATTR_KPARAM_INFO
	.align		4
.L_21:
        /*0068*/ 	.byte	0x04, 0x17
        /*006a*/ 	.short	(.L_23 - .L_22)
.L_22:
        /*006c*/ 	.word	0x00000000
        /*0070*/ 	.short	0x000b
        /*0072*/ 	.short	0x0040
        /*0074*/ 	.byte	0x00, 0xf0, 0x11, 0x00


	//----- nvinfo : EIATTR_KPARAM_INFO
	.align		4
.L_23:
        /*0078*/ 	.byte	0x04, 0x17
        /*007a*/ 	.short	(.L_25 - .L_24)
.L_24:
        /*007c*/ 	.word	0x00000000
        /*0080*/ 	.short	0x000a
        /*0082*/ 	.short	0x003c
        /*0084*/ 	.byte	0x00, 0xf0, 0x11, 0x00


	//----- nvinfo : EIATTR_KPARAM_INFO
	.align		4
.L_25:
        /*0088*/ 	.byte	0x04, 0x17
        /*008a*/ 	.short	(.L_27 - .L_26)
.L_26:
        /*008c*/ 	.word	0x00000000
        /*0090*/ 	.short	0x0009
        /*0092*/ 	.short	0x0038
        /*0094*/ 	.byte	0x00, 0xf0, 0x11, 0x00


	//----- nvinfo : EIATTR_KPARAM_INFO
	.align		4
.L_27:
        /*0098*/ 	.byte	0x04, 0x17
        /*009a*/ 	.short	(.L_29 - .L_28)
.L_28:
        /*009c*/ 	.word	0x00000000
        /*00a0*/ 	.short	0x0008
        /*00a2*/ 	.short	0x0034
        /*00a4*/ 	.byte	0x00, 0xf0, 0x11, 0x00


	//----- nvinfo : EIATTR_KPARAM_INFO
	.align		4
.L_29:
        /*00a8*/ 	.byte	0x04, 0x17
        /*00aa*/ 	.short	(.L_31 - .L_30)
.L_30:
        /*00ac*/ 	.word	0x00000000
        /*00b0*/ 	.short	0x0007
        /*00b2*/ 	.short	0x0030
        /*00b4*/ 	.byte	0x00, 0xf0, 0x11, 0x00


	//----- nvinfo : EIATTR_KPARAM_INFO
	.align		4
.L_31:
        /*00b8*/ 	.byte	0x04, 0x17
        /*00ba*/ 	.short	(.L_33 - .L_32)
.L_32:
        /*00bc*/ 	.word	0x00000000
        /*00c0*/ 	.short	0x0006
        /*00c2*/ 	.short	0x002c
        /*00c4*/ 	.byte	0x00, 0xf0, 0x11, 0x00


	//----- nvinfo : EIATTR_KPARAM_INFO
	.align		4
.L_33:
        /*00c8*/ 	.byte	0x04, 0x17
        /*00ca*/ 	.short	(.L_35 - .L_34)
.L_34:
        /*00cc*/ 	.word	0x00000000
        /*00d0*/ 	.short	0x0005
        /*00d2*/ 	.short	0x0028
        /*00d4*/ 	.byte	0x00, 0xf0, 0x11, 0x00


	//----- nvinfo : EIATTR_KPARAM_INFO
	.align		4
.L_35:
        /*00d8*/ 	.byte	0x04, 0x17
        /*00da*/ 	.short	(.L_37 - .L_36)
.L_36:
        /*00dc*/ 	.word	0x00000000
        /*00e0*/ 	.short	0x0004
        /*00e2*/ 	.short	0x0020
        /*00e4*/ 	.byte	0x00, 0xf5, 0x21, 0x00


	//----- nvinfo : EIATTR_KPARAM_INFO
	.align		4
.L_37:
        /*00e8*/ 	.byte	0x04, 0x17
        /*00ea*/ 	.short	(.L_39 - .L_38)
.L_38:
        /*00ec*/ 	.word	0x00000000
        /*00f0*/ 	.short	0x0003
        /*00f2*/ 	.short	0x0018
        /*00f4*/ 	.byte	0x00, 0xf5, 0x21, 0x00


	//----- nvinfo : EIATTR_KPARAM_INFO
	.align		4
.L_39:
        /*00f8*/ 	.byte	0x04, 0x17
        /*00fa*/ 	.short	(.L_41 - .L_40)
.L_40:
        /*00fc*/ 	.word	0x00000000
        /*0100*/ 	.short	0x0002
        /*0102*/ 	.short	0x0010
        /*0104*/ 	.byte	0x00, 0xf5, 0x21, 0x00


	//----- nvinfo : EIATTR_KPARAM_INFO
	.align		4
.L_41:
        /*0108*/ 	.byte	0x04, 0x17
        /*010a*/ 	.short	(.L_43 - .L_42)
.L_42:
        /*010c*/ 	.word	0x00000000
        /*0110*/ 	.short	0x0001
        /*0112*/ 	.short	0x0008
        /*0114*/ 	.byte	0x00, 0xf5, 0x21, 0x00


	//----- nvinfo : EIATTR_KPARAM_INFO
	.align		4
.L_43:
        /*0118*/ 	.byte	0x04, 0x17
        /*011a*/ 	.short	(.L_45 - .L_44)
.L_44:
        /*011c*/ 	.word	0x00000000
        /*0120*/ 	.short	0x0000
        /*0122*/ 	.short	0x0000
        /*0124*/ 	.byte	0x00, 0xf5, 0x21, 0x00


	//----- nvinfo : EIATTR_SPARSE_MMA_MASK
	.align		4
.L_45:
        /*0128*/ 	.byte	0x03, 0x50
        /*012a*/ 	.short	0x0000


	//----- nvinfo : EIATTR_MAXREG_COUNT
	.align		4
        /*012c*/ 	.byte	0x03, 0x1b
        /*012e*/ 	.short	0x00ff


	//----- nvinfo : EIATTR_MERCURY_ISA_VERSION
	.align		4
        /*0130*/ 	.byte	0x03, 0x5f
        /*0132*/ 	.short	0x0101


	//----- nvinfo : EIATTR_VRC_CTA_INIT_COUNT
	.align		4
        /*0134*/ 	.byte	0x02, 0x4a
	.zero		1
	.zero		1


	//----- nvinfo : EIATTR_EXIT_INSTR_OFFSETS
	.align		4
        /*0138*/ 	.byte	0x04, 0x1c
        /*013a*/ 	.short	(.L_47 - .L_46)


	//   ....[0]....
.L_46:
        /*013c*/ 	.word	0x00000100


	//   ....[1]....
        /*0140*/ 	.word	0x00000480


	//   ....[2]....
        /*0144*/ 	.word	0x00002420


	//   ....[3]....
        /*0148*/ 	.word	0x00002450


	//   ....[4]....
        /*014c*/ 	.word	0x000043e0


	//----- nvinfo : EIATTR_CRS_STACK_SIZE
	.align		4
.L_47:
        /*0150*/ 	.byte	0x04, 0x1e
        /*0152*/ 	.short	(.L_49 - .L_48)
.L_48:
        /*0154*/ 	.word	0x00000000


	//----- nvinfo : EIATTR_CBANK_PARAM_SIZE
	.align		4
.L_49:
        /*0158*/ 	.byte	0x03, 0x19
        /*015a*/ 	.short	0x005c


	//----- nvinfo : EIATTR_PARAM_CBANK
	.align		4
        /*015c*/ 	.byte	0x04, 0x0a
        /*015e*/ 	.short	(.L_51 - .L_50)
	.align		4
.L_50:
        /*0160*/ 	.word	index@(.nv.constant0._Z17kernel_projectionPfPKfS1_S1_S1_iiiffffffifii)
        /*0164*/ 	.short	0x0380
        /*0166*/ 	.short	0x005c


	//----- nvinfo : EIATTR_SW_WAR
	.align		4
.L_51:
        /*0168*/ 	.byte	0x04, 0x36
        /*016a*/ 	.short	(.L_53 - .L_52)
.L_52:
        /*016c*/ 	.word	0x00000008
.L_53:


//--------------------- .nv.callgraph             --------------------------
	.section	.nv.callgraph,"",@"SHT_CUDA_CALLGRAPH"
	.align	4
	.sectionentsize	8
	.align		4
        /*0000*/ 	.word	0x00000000
	.align		4
        /*0004*/ 	.word	0xffffffff
	.align		4
        /*0008*/ 	.word	0x00000000
	.align		4
        /*000c*/ 	.word	0xfffffffe
	.align		4
        /*0010*/ 	.word	0x00000000
	.align		4
        /*0014*/ 	.word	0xfffffffd
	.align		4
        /*0018*/ 	.word	0x00000000
	.align		4
        /*001c*/ 	.word	0xfffffffc


//--------------------- .text._Z17kernel_projectionPfPKfS1_S1_S1_iiiffffffifii --------------------------
	.section	.text._Z17kernel_projectionPfPKfS1_S1_S1_iiiffffffifii,"ax",@progbits
	.align	128
        .global         _Z17kernel_projectionPfPKfS1_S1_S1_iiiffffffifii
        .type           _Z17kernel_projectionPfPKfS1_S1_S1_iiiffffffifii,@function
        .size           _Z17kernel_projectionPfPKfS1_S1_S1_iiiffffffifii,(.L_x_102 - _Z17kernel_projectionPfPKfS1_S1_S1_iiiffffffifii)
        .other          _Z17kernel_projectionPfPKfS1_S1_S1_iiiffffffifii,@"STO_CUDA_ENTRY STV_DEFAULT"
_Z17kernel_projectionPfPKfS1_S1_S1_iiiffffffifii:
.text._Z17kernel_projectionPfPKfS1_S1_S1_iiiffffffifii:
[----:B------:R-:W-:Y:S01]  /*0000*/  LDC R1, c[0x0][0x37c] ;  /* 0x0000df00ff017b82 */ /* 0x000fe20000000800 */
[----:B------:R-:W0:Y:S01]  /*0010*/  S2R R3, SR_CTAID.Y ;  /* 0x0000000000037919 */ /* 0x000e220000002600 */
[----:B------:R-:W1:Y:S01]  /*0020*/  LDCU UR4, c[0x0][0x3d4] ;  /* 0x00007a80ff0477ac */ /* 0x000e620008000800 */
[----:B------:R-:W0:Y:S01]  /*0030*/  S2R R0, SR_TID.Y ;  /* 0x0000000000007919 */ /* 0x000e220000002200 */
[----:B------:R-:W2:Y:S01]  /*0040*/  LDCU UR5, c[0x0][0x3cc] ;  /* 0x00007980ff0577ac */ /* 0x000ea20008000800 */
[----:B------:R-:W3:Y:S01]  /*0050*/  S2R R26, SR_CTAID.X ;  /* 0x00000000001a7919 */ /* 0x000ee20000002500 */
[----:B------:R-:W4:Y:S01]  /*0060*/  LDCU UR6, c[0x0][0x3d8] ;  /* 0x00007b00ff0677ac */ /* 0x000f220008000800 */
[----:B------:R-:W3:Y:S01]  /*0070*/  S2R R5, SR_TID.X ;  /* 0x0000000000057919 */ /* 0x000ee20000002100 */
[----:B------:R-:W5:Y:S01]  /*0080*/  S2R R2, SR_CTAID.Z ;  /* 0x0000000000027919 */ /* 0x000f620000002700 */
[----:B------:R-:W5:Y:S01]  /*0090*/  S2R R7, SR_TID.Z ;  /* 0x0000000000077919 */ /* 0x000f620000002300 */
[----:B0-----:R-:W-:-:S04]  /*00a0*/  LEA R3, R3, R0, 0x4 ;  /* 0x0000000003037211 */ /* 0x001fc800078e20ff */
[----:B-1----:R-:W-:Y:S02]  /*00b0*/  ISETP.GE.AND P0, PT, R3, UR4, PT ;  /* 0x0000000403007c0c */ /* 0x002fe4000bf06270 */
[----:B---3--:R-:W-:-:S04]  /*00c0*/  LEA R26, R26, R5, 0x4 ;  /* 0x000000051a1a7211 */ /* 0x008fc800078e20ff */
[----:B--2---:R-:W-:Y:S02]  /*00d0*/  ISETP.GE.OR P0, PT, R26, UR5, P0 ;  /* 0x000000051a007c0c */ /* 0x004fe40008706670 */
[----:B-----5:R-:W-:-:S04]  /*00e0*/  LEA R2, R2, R7, 0x2 ;  /* 0x0000000702027211 */ /* 0x020fc800078e10ff */
[----:B----4-:R-:W-:-:S13]  /*00f0*/  ISETP.GE.OR P0, PT, R2, UR6, P0 ;  /* 0x0000000602007c0c */ /* 0x010fda0008706670 */
[----:B------:R-:W-:Y:S05]  /*0100*/  @P0 EXIT ;  /* 0x000000000000094d */ /* 0x000fea0003800000 */
[----:B------:R-:W0:Y:S01]  /*0110*/  LDC.64 R4, c[0x0][0x398] ;  /* 0x0000e600ff047b82 */ /* 0x000e220000000a00 */
[----:B------:R-:W1:Y:S07]  /*0120*/  LDCU.64 UR6, c[0x0][0x358] ;  /* 0x00006b00ff0677ac */ /* 0x000e6e0008000a00 */
[----:B------:R-:W2:Y:S08]  /*0130*/  LDC.64 R10, c[0x0][0x390] ;  /* 0x0000e400ff0a7b82 */ /* 0x000eb00000000a00 */
[----:B------:R-:W3:Y:S08]  /*0140*/  LDC.64 R8, c[0x0][0x3a0] ;  /* 0x0000e800ff087b82 */ /* 0x000ef00000000a00 */
[----:B------:R-:W4:Y:S01]  /*0150*/  LDC R6, c[0x0][0x3c8] ;  /* 0x0000f200ff067b82 */ /* 0x000f220000000800 */
[C---:B0-----:R-:W-:Y:S01]  /*0160*/  IMAD.WIDE.U32 R4, R2.reuse, 0x4, R4 ;  /* 0x0000000402047825 */ /* 0x041fe200078e0004 */
[----:B------:R-:W0:Y:S01]  /*0170*/  I2F.F64.U32 R12, R26 ;  /* 0x0000001a000c7312 */ /* 0x000e220000201800 */
[----:B------:R-:W-:Y:S01]  /*0180*/  I2FP.F32.U32 R7, UR5 ;  /* 0x0000000500077c45 */ /* 0x000fe20008201000 */
[----:B------:R-:W5:Y:S02]  /*0190*/  LDCU UR8, c[0x0][0x3d0] ;  /* 0x00007a00ff0877ac */ /* 0x000f640008000800 */
[----:B-1----:R-:W5:Y:S01]  /*01a0*/  LDG.E R0, desc[UR6][R4.64] ;  /* 0x0000000604007981 */ /* 0x002f62000c1e1900 */
[C---:B--2---:R-:W-:Y:S01]  /*01b0*/  IMAD.WIDE.U32 R10, R2.reuse, 0x4, R10 ;  /* 0x00000004020a7825 */ /* 0x044fe200078e000a */
[----:B------:R-:W1:Y:S05]  /*01c0*/  LDC.64 R32, c[0x0][0x3c0] ;  /* 0x0000f000ff207b82 */ /* 0x000e6a0000000a00 */
[----:B------:R-:W2:Y:S01]  /*01d0*/  LDG.E R10, desc[UR6][R10.64] ;  /* 0x000000060a0a7981 */ /* 0x000ea2000c1e1900 */
[----:B---3--:R-:W-:-:S06]  /*01e0*/  IMAD.WIDE.U32 R8, R2, 0x4, R8 ;  /* 0x0000000402087825 */ /* 0x008fcc00078e0008 */
[----:B------:R-:W3:Y:S01]  /*01f0*/  LDG.E R8, desc[UR6][R8.64] ;  /* 0x0000000608087981 */ /* 0x000ee2000c1e1900 */
[----:B----4-:R-:W-:Y:S01]  /*0200*/  F2F.F64.F32 R14, R6 ;  /* 0x00000006000e7310 */ /* 0x010fe20000201800 */
[----:B------:R-:W-:Y:S01]  /*0210*/  FMUL.D2 R7, R7, R6 ;  /* 0x0000000607077220 */ /* 0x000fe20000300000 */
[----:B0-----:R-:W-:-:S06]  /*0220*/  DADD R12, R12, 0.5 ;  /* 0x3fe000000c0c7429 */ /* 0x001fcc0000000000 */
[----:B------:R-:W-:Y:S08]  /*0230*/  F2F.F64.F32 R16, R7 ;  /* 0x0000000700107310 */ /* 0x000ff00000201800 */
[----:B-----5:R-:W0:Y:S02]  /*0240*/  F2F.F64.F32 R4, R0 ;  /* 0x0000000000047310 */ /* 0x020e240000201800 */
[----:B0-----:R-:W-:-:S06]  /*0250*/  DFMA R4, R12, R14, R4 ;  /* 0x0000000e0c04722b */ /* 0x001fcc0000000004 */
[----:B------:R-:W0:Y:S01]  /*0260*/  I2F.F64.U32 R12, R3 ;  /* 0x00000003000c7312 */ /* 0x000e220000201800 */
[----:B--2---:R-:W-:Y:S01]  /*0270*/  FMUL.RZ R18, R10, 0.15915493667125701904 ;  /* 0x3e22f9830a127820 */ /* 0x004fe2000040c000 */
[----:B------:R-:W-:Y:S01]  /*0280*/  DADD R4, R4, -R16 ;  /* 0x0000000004047229 */ /* 0x000fe20000000810 */
[----:B------:R-:W-:-:S05]  /*0290*/  I2FP.F32.U32 R0, UR4 ;  /* 0x0000000400007c45 */ /* 0x000fca0008201000 */
[----:B------:R-:W-:Y:S08]  /*02a0*/  MUFU.SIN R10, R18 ;  /* 0x00000012000a7308 */ /* 0x000ff00000000400 */
[----:B------:R-:W-:Y:S01]  /*02b0*/  F2F.F64.F32 R14, UR8 ;  /* 0x00000008000e7d10 */ /* 0x000fe20008201800 */
[----:B------:R-:W-:-:S07]  /*02c0*/  FMUL.D2 R7, R0, UR8 ;  /* 0x0000000800077c20 */ /* 0x000fce0008300000 */
[----:B---3--:R-:W2:Y:S01]  /*02d0*/  F2F.F64.F32 R16, R8 ;  /* 0x0000000800107310 */ /* 0x008ea20000201800 */
[----:B0-----:R-:W-:-:S07]  /*02e0*/  DADD R12, R12, 0.5 ;  /* 0x3fe000000c0c7429 */ /* 0x001fce0000000000 */
[----:B------:R-:W0:Y:S08]  /*02f0*/  MUFU.COS R9, R18 ;  /* 0x0000001200097308 */ /* 0x000e300000000000 */
[----:B------:R-:W3:Y:S01]  /*0300*/  F2F.F32.F64 R11, R4 ;  /* 0x00000004000b7310 */ /* 0x000ee20000301000 */
[----:B--2---:R-:W-:-:S07]  /*0310*/  DFMA R12, R12, R14, R16 ;  /* 0x0000000e0c0c722b */ /* 0x004fce0000000010 */
[----:B------:R-:W2:Y:S01]  /*0320*/  F2F.F64.F32 R4, R7 ;  /* 0x0000000700047310 */ /* 0x000ea20000201800 */
[----:B-1----:R-:W-:Y:S01]  /*0330*/  FADD R0, -R33, R32 ;  /* 0x0000002021007221 */ /* 0x002fe20000000100 */
[C---:B0-----:R-:W-:Y:S01]  /*0340*/  FMUL R34, R9.reuse, -R33 ;  /* 0x8000002109227220 */ /* 0x041fe20000400000 */
[CC--:B---3--:R-:W-:Y:S01]  /*0350*/  FMUL R14, R10.reuse, R11.reuse ;  /* 0x0000000b0a0e7220 */ /* 0x0c8fe20000400000 */
[C---:B------:R-:W-:Y:S01]  /*0360*/  FMUL R15, R9.reuse, R11 ;  /* 0x0000000b090f7220 */ /* 0x040fe20000400000 */
[C---:B------:R-:W-:Y:S02]  /*0370*/  FMUL R33, R10.reuse, -R33 ;  /* 0x800000210a217220 */ /* 0x040fe40000400000 */
[-C--:B------:R-:W-:Y:S01]  /*0380*/  FFMA R11, R9, R0.reuse, -R14 ;  /* 0x00000000090b7223 */ /* 0x080fe2000000080e */
[----:B------:R-:W-:Y:S01]  /*0390*/  FFMA R0, R10, R0, R15 ;  /* 0x000000000a007223 */ /* 0x000fe2000000000f */
[----:B--2---:R-:W-:-:S03]  /*03a0*/  DADD R12, R12, -R4 ;  /* 0x000000000c0c7229 */ /* 0x004fc60000000804 */
[----:B------:R-:W-:Y:S01]  /*03b0*/  FSETP.GT.AND P0, PT, R11, R34, PT ;  /* 0x000000220b00720b */ /* 0x000fe20003f04000 */
[----:B------:R-:W-:Y:S01]  /*03c0*/  FADD R5, -R34, R11 ;  /* 0x0000000b22057221 */ /* 0x000fe20000000100 */
[----:B------:R-:W-:Y:S01]  /*03d0*/  FADD R4, -R33, R0 ;  /* 0x0000000021047221 */ /* 0x000fe20000000100 */
[----:B------:R-:W-:-:S03]  /*03e0*/  FSETP.GT.AND P1, PT, R0, R33, PT ;  /* 0x000000210000720b */ /* 0x000fc60003f24000 */
[----:B------:R-:W-:Y:S02]  /*03f0*/  FSEL R7, R5, -R5, P0 ;  /* 0x8000000505077208 */ /* 0x000fe40000000000 */
[----:B------:R-:W-:Y:S01]  /*0400*/  FSEL R8, R4, -R4, P1 ;  /* 0x8000000404087208 */ /* 0x000fe20000800000 */
[----:B------:R0:W1:Y:S03]  /*0410*/  F2F.F32.F64 R0, R12 ;  /* 0x0000000c00007310 */ /* 0x0000660000301000 */
[----:B------:R-:W-:Y:S01]  /*0420*/  FSETP.GT.AND P0, PT, R7, R8, PT ;  /* 0x000000080700720b */ /* 0x000fe20003f04000 */
[----:B------:R-:W-:-:S04]  /*0430*/  IMAD R3, R2, UR4, R3 ;  /* 0x0000000402037c24 */ /* 0x000fc8000f8e0203 */
[----:B------:R-:W-:-:S08]  /*0440*/  IMAD R26, R3, UR5, R26 ;  /* 0x00000005031a7c24 */ /* 0x000fd0000f8e021a */
[----:B01----:R-:W-:Y:S05]  /*0450*/  @P0 BRA `(.L_x_0) ;  /* 0x0000001c00f40947 */ /* 0x003fea0003800000 */
[----:B------:R-:W0:Y:S02]  /*0460*/  LDC R2, c[0x0][0x3ac] ;  /* 0x0000eb00ff027b82 */ /* 0x000e240000000800 */
[----:B0-----:R-:W-:-:S13]  /*0470*/  ISETP.GE.AND P0, PT, R2, 0x1, PT ;  /* 0x000000010200780c */ /* 0x001fda0003f06270 */
[----:B------:R-:W-:Y:S05]  /*0480*/  @!P0 EXIT ;  /* 0x000000000000894d */ /* 0x000fea0003800000 */
[----:B------:R-:W-:Y:S01]  /*0490*/  FMUL R6, R6, 0.5 ;  /* 0x3f00000006067820 */ /* 0x000fe20000400000 */
[----:B------:R-:W-:Y:S03]  /*04a0*/  BSSY.RECONVERGENT B2, `(.L_x_1) ;  /* 0x0000012000027945 */ /* 0x000fe60003800200 */
[CCC-:B------:R-:W-:Y:S01]  /*04b0*/  FFMA R7, R9.reuse, -R6.reuse, R4.reuse ;  /* 0x8000000609077223 */ /* 0x1c0fe20000000004 */
[CCC-:B------:R-:W-:Y:S01]  /*04c0*/  FFMA R8, R10.reuse, -R6.reuse, R5.reuse ;  /* 0x800000060a087223 */ /* 0x1c0fe20000000005 */
[-C--:B------:R-:W-:Y:S01]  /*04d0*/  FFMA R5, R10, R6.reuse, R5 ;  /* 0x000000060a057223 */ /* 0x080fe20000000005 */
[----:B------:R-:W-:Y:S01]  /*04e0*/  FFMA R6, R9, R6, R4 ;  /* 0x0000000609067223 */ /* 0x000fe20000000004 */
[----:B------:R-:W0:Y:S08]  /*04f0*/  MUFU.RCP R2, R7 ;  /* 0x0000000700027308 */ /* 0x000e300000001000 */
[----:B------:R-:W1:Y:S01]  /*0500*/  FCHK P0, R8, R7 ;  /* 0x0000000708007302 */ /* 0x000e620000000000 */
[----:B0-----:R-:W-:-:S04]  /*0510*/  FFMA R3, -R7, R2, 1 ;  /* 0x3f80000007037423 */ /* 0x001fc80000000102 */
[----:B------:R-:W-:-:S04]  /*0520*/  FFMA R3, R2, R3, R2 ;  /* 0x0000000302037223 */ /* 0x000fc80000000002 */
[----:B------:R-:W-:-:S04]  /*0530*/  FFMA R32, R8, R3, RZ ;  /* 0x0000000308207223 */ /* 0x000fc800000000ff */
[----:B------:R-:W-:-:S04]  /*0540*/  FFMA R2, -R7, R32, R8 ;  /* 0x0000002007027223 */ /* 0x000fc80000000108 */
[----:B------:R-:W-:Y:S01]  /*0550*/  FFMA R32, R3, R2, R32 ;  /* 0x0000000203207223 */ /* 0x000fe20000000020 */
[----:B-1----:R-:W-:Y:S06]  /*0560*/  @!P0 BRA `(.L_x_2) ;  /* 0x0000000000148947 */ /* 0x002fec0003800000 */
[----:B------:R-:W-:Y:S01]  /*0570*/  MOV R3, R8 ;  /* 0x0000000800037202 */ /* 0x000fe20000000f00 */
[----:B------:R-:W-:Y:S01]  /*0580*/  IMAD.MOV.U32 R2, RZ, RZ, R7 ;  /* 0x000000ffff027224 */ /* 0x000fe200078e0007 */
[----:B------:R-:W-:-:S07]  /*0590*/  MOV R39, 0x5b0 ;  /* 0x000005b000277802 */ /* 0x000fce0000000f00 */
[----:B------:R-:W-:Y:S05]  /*05a0*/  CALL.REL.NOINC `($__internal_0_$__cuda_sm3x_div_rn_noftz_f32_slowpath) ;  /* 0x0000003c00947944 */ /* 0x000fea0003c00000 */
[----:B------:R-:W-:-:S07]  /*05b0*/  MOV R32, R2 ;  /* 0x0000000200207202 */ /* 0x000fce0000000f00 */
.L_x_2:
[----:B------:R-:W-:Y:S05]  /*05c0*/  BSYNC.RECONVERGENT B2 ;  /* 0x0000000000027941 */ /* 0x000fea0003800200 */
.L_x_1:
[----:B------:R-:W0:Y:S01]  /*05d0*/  MUFU.RCP R3, R6 ;  /* 0x0000000600037308 */ /* 0x000e220000001000 */
[----:B------:R-:W-:Y:S07]  /*05e0*/  BSSY.RECONVERGENT B2, `(.L_x_3) ;  /* 0x000000d000027945 */ /* 0x000fee0003800200 */
[----:B------:R-:W1:Y:S01]  /*05f0*/  FCHK P0, R8, R6 ;  /* 0x0000000608007302 */ /* 0x000e620000000000 */
[----:B0-----:R-:W-:-:S04]  /*0600*/  FFMA R2, -R6, R3, 1 ;  /* 0x3f80000006027423 */ /* 0x001fc80000000103 */
[----:B------:R-:W-:-:S04]  /*0610*/  FFMA R3, R3, R2, R3 ;  /* 0x0000000203037223 */ /* 0x000fc80000000003 */
[----:B------:R-:W-:-:S04]  /*0620*/  FFMA R2, R8, R3, RZ ;  /* 0x0000000308027223 */ /* 0x000fc800000000ff */
[----:B------:R-:W-:-:S04]  /*0630*/  FFMA R31, -R6, R2, R8 ;  /* 0x00000002061f7223 */ /* 0x000fc80000000108 */
[----:B------:R-:W-:Y:S01]  /*0640*/  FFMA R31, R3, R31, R2 ;  /* 0x0000001f031f7223 */ /* 0x000fe20000000002 */
[----:B-1----:R-:W-:Y:S06]  /*0650*/  @!P0 BRA `(.L_x_4) ;  /* 0x0000000000148947 */ /* 0x002fec0003800000 */
[----:B------:R-:W-:Y:S02]  /*0660*/  MOV R3, R8 ;  /* 0x0000000800037202 */ /* 0x000fe40000000f00 */
[----:B------:R-:W-:Y:S02]  /*0670*/  MOV R2, R6 ;  /* 0x0000000600027202 */ /* 0x000fe40000000f00 */
[----:B------:R-:W-:-:S07]  /*0680*/  MOV R39, 0x6a0 ;  /* 0x000006a000277802 */ /* 0x000fce0000000f00 */
[----:B------:R-:W-:Y:S05]  /*0690*/  CALL.REL.NOINC `($__internal_0_$__cuda_sm3x_div_rn_noftz_f32_slowpath) ;  /* 0x0000003c00587944 */ /* 0x000fea0003c00000 */
[----:B------:R-:W-:-:S07]  /*06a0*/  MOV R31, R2 ;  /* 0x00000002001f7202 */ /* 0x000fce0000000f00 */
.L_x_4:
[----:B------:R-:W-:Y:S05]  /*06b0*/  BSYNC.RECONVERGENT B2 ;  /* 0x0000000000027941 */ /* 0x000fea0003800200 */
.L_x_3:
        /* <DEDUP_REMOVED lines=9> */
[----:B------:R-:W-:Y:S01]  /*0750*/  IMAD.MOV.U32 R2, RZ, RZ, R7 ;  /* 0x000000ffff027224 */ /* 0x000fe200078e0007 */
[----:B------:R-:W-:Y:S02]  /*0760*/  MOV R3, R5 ;  /* 0x0000000500037202 */ /* 0x000fe40000000f00 */
[----:B------:R-:W-:-:S07]  /*0770*/  MOV R39, 0x790 ;  /* 0x0000079000277802 */ /* 0x000fce0000000f00 */
[----:B------:R-:W-:Y:S05]  /*0780*/  CALL.REL.NOINC `($__internal_0_$__cuda_sm3x_div_rn_noftz_f32_slowpath) ;  /* 0x0000003c001c7944 */ /* 0x000fea0003c00000 */
[----:B------:R-:W-:-:S07]  /*0790*/  MOV R30, R2 ;  /* 0x00000002001e7202 */ /* 0x000fce0000000f00 */
.L_x_6:
[----:B------:R-:W-:Y:S05]  /*07a0*/  BSYNC.RECONVERGENT B2 ;  /* 0x0000000000027941 */ /* 0x000fea0003800200 */
.L_x_5:
        /* <DEDUP_REMOVED lines=13> */
[----:B------:R-:W-:-:S07]  /*0880*/  IMAD.MOV.U32 R29, RZ, RZ, R2 ;  /* 0x000000ffff1d7224 */ /* 0x000fce00078e0002 */
.L_x_8:
[----:B------:R-:W-:Y:S05]  /*0890*/  BSYNC.RECONVERGENT B2 ;  /* 0x0000000000027941 */ /* 0x000fea0003800200 */
.L_x_7:
[----:B------:R-:W0:Y:S01]  /*08a0*/  LDC R7, c[0x0][0x3d0] ;  /* 0x0000f400ff077b82 */ /* 0x000e220000000800 */
[----:B------:R-:W1:Y:S01]  /*08b0*/  MUFU.RCP R5, R4 ;  /* 0x0000000400057308 */ /* 0x000e620000001000 */
[----:B------:R-:W-:Y:S01]  /*08c0*/  BSSY.RECONVERGENT B2, `(.L_x_9) ;  /* 0x000000e000027945 */ /* 0x000fe20003800200 */
[----:B-1----:R-:W-:-:S04]  /*08d0*/  FFMA R2, -R4, R5, 1 ;  /* 0x3f80000004027423 */ /* 0x002fc80000000105 */
[----:B------:R-:W-:Y:S01]  /*08e0*/  FFMA R2, R5, R2, R5 ;  /* 0x0000000205027223 */ /* 0x000fe20000000005 */
[C-C-:B0-----:R-:W-:Y:S01]  /*08f0*/  FFMA R3, R7.reuse, -0.5, R0.reuse ;  /* 0xbf00000007037823 */ /* 0x141fe20000000000 */
[----:B------:R-:W-:-:S03]  /*0900*/  FFMA R0, R7, 0.5, R0 ;  /* 0x3f00000007007823 */ /* 0x000fc60000000000 */
[----:B------:R-:W0:Y:S01]  /*0910*/  FCHK P0, R3, R4 ;  /* 0x0000000403007302 */ /* 0x000e220000000000 */
[----:B------:R-:W-:-:S04]  /*0920*/  FFMA R5, R3, R2, RZ ;  /* 0x0000000203057223 */ /* 0x000fc800000000ff */
[----:B------:R-:W-:-:S04]  /*0930*/  FFMA R28, -R4, R5, R3 ;  /* 0x00000005041c7223 */ /* 0x000fc80000000103 */
[----:B------:R-:W-:Y:S01]  /*0940*/  FFMA R28, R2, R28, R5 ;  /* 0x0000001c021c7223 */ /* 0x000fe20000000005 */
[----:B0-----:R-:W-:Y:S06]  /*0950*/  @!P0 BRA `(.L_x_10) ;  /* 0x0000000000108947 */ /* 0x001fec0003800000 */
[----:B------:R-:W-:Y:S02]  /*0960*/  MOV R2, R4 ;  /* 0x0000000400027202 */ /* 0x000fe40000000f00 */
[----:B------:R-:W-:-:S07]  /*0970*/  MOV R39, 0x990 ;  /* 0x0000099000277802 */ /* 0x000fce0000000f00 */
[----:B------:R-:W-:Y:S05]  /*0980*/  CALL.REL.NOINC `($__internal_0_$__cuda_sm3x_div_rn_noftz_f32_slowpath) ;  /* 0x00000038009c7944 */ /* 0x000fea0003c00000 */
[----:B------:R-:W-:-:S07]  /*0990*/  MOV R28, R2 ;  /* 0x00000002001c7202 */ /* 0x000fce0000000f00 */
.L_x_10:
[----:B------:R-:W-:Y:S05]  /*09a0*/  BSYNC.RECONVERGENT B2 ;  /* 0x0000000000027941 */ /* 0x000fea0003800200 */
.L_x_9:
        /* <DEDUP_REMOVED lines=14> */
.L_x_12:
[----:B------:R-:W-:Y:S05]  /*0a90*/  BSYNC.RECONVERGENT B2 ;  /* 0x0000000000027941 */ /* 0x000fea0003800200 */
.L_x_11:
[----:B------:R-:W0:Y:S01]  /*0aa0*/  LDC R2, c[0x0][0x3a8] ;  /* 0x0000ea00ff027b82 */ /* 0x000e220000000800 */
[----:B------:R-:W1:Y:S01]  /*0ab0*/  LDCU UR4, c[0x0][0x3b0] ;  /* 0x00007600ff0477ac */ /* 0x000e620008000800 */
[----:B------:R-:W-:-:S06]  /*0ac0*/  HFMA2 R25, -RZ, RZ, 0, 0 ;  /* 0x00000000ff197431 */ /* 0x000fcc00000001ff */
[----:B------:R-:W2:Y:S01]  /*0ad0*/  LDC.64 R48, c[0x0][0x380] ;  /* 0x0000e000ff307b82 */ /* 0x000ea20000000a00 */
[----:B-1----:R-:W-:-:S04]  /*0ae0*/  ULEA.HI UR4, UR4, UR4, URZ, 0x1 ;  /* 0x0000000404047291 */ /* 0x002fc8000f8f08ff */
[----:B------:R-:W-:Y:S01]  /*0af0*/  USHF.R.S32.HI UR4, URZ, 0x1, UR4 ;  /* 0x00000001ff047899 */ /* 0x000fe20008011404 */
[----:B0-----:R-:W-:-:S04]  /*0b00*/  LEA.HI R0, R2, R2, RZ, 0x1 ;  /* 0x0000000202007211 */ /* 0x001fc800078f08ff */
[----:B------:R-:W-:Y:S02]  /*0b10*/  SHF.R.S32.HI R13, RZ, 0x1, R0 ;  /* 0x00000001ff0d7819 */ /* 0x000fe40000011400 */
[----:B------:R-:W-:Y:S01]  /*0b20*/  I2FP.F32.S32 R0, UR4 ;  /* 0x0000000400007c45 */ /* 0x000fe20008201400 */
[----:B--2---:R-:W-:Y:S01]  /*0b30*/  IMAD.WIDE.U32 R48, R26, 0x4, R48 ;  /* 0x000000041a307825 */ /* 0x004fe200078e0030 */
[----:B------:R-:W-:Y:S02]  /*0b40*/  IADD3 R26, PT, PT, R2, -0x1, RZ ;  /* 0xffffffff021a7810 */ /* 0x000fe40007ffe0ff */
[----:B------:R-:W-:-:S07]  /*0b50*/  I2FP.F32.S32 R13, R13 ;  /* 0x0000000d000d7245 */ /* 0x000fce0000201400 */
.L_x_45:
[----:B0-----:R-:W0:Y:S01]  /*0b60*/  LDCU UR5, c[0x0][0x3ac] ;  /* 0x00007580ff0577ac */ /* 0x001e220008000800 */
[----:B-1----:R-:W1:Y:S01]  /*0b70*/  LDC R15, c[0x0][0x3b4] ;  /* 0x0000ed00ff0f7b82 */ /* 0x002e620000000800 */
[----:B------:R-:W-:Y:S01]  /*0b80*/  I2FP.F32.U32 R2, R25 ;  /* 0x0000001900027245 */ /* 0x000fe20000201000 */
[----:B------:R-:W-:Y:S01]  /*0b90*/  BSSY.RECONVERGENT B2, `(.L_x_13) ;  /* 0x0000022000027945 */ /* 0x000fe20003800200 */
[----:B--2---:R-:W2:Y:S03]  /*0ba0*/  LDCU UR4, c[0x0][0x3b8] ;  /* 0x00007700ff0477ac */ /* 0x004ea60008000800 */
[----:B------:R-:W-:Y:S01]  /*0bb0*/  FADD R2, R2, 0.5 ;  /* 0x3f00000002027421 */ /* 0x000fe20000000000 */
[----:B0-----:R-:W-:-:S05]  /*0bc0*/  I2FP.F32.U32 R3, UR5 ;  /* 0x0000000500037c45 */ /* 0x001fca0008201000 */
[----:B------:R-:W-:Y:S01]  /*0bd0*/  FFMA R2, R3, -0.5, R2 ;  /* 0xbf00000003027823 */ /* 0x000fe20000000002 */
[----:B-1----:R-:W0:Y:S03]  /*0be0*/  MUFU.RCP R11, R15 ;  /* 0x0000000f000b7308 */ /* 0x002e260000001000 */
[----:B--2---:R-:W-:-:S04]  /*0bf0*/  FFMA R4, R2, UR4, -R33 ;  /* 0x0000000402047c23 */ /* 0x004fc80008000821 */
[C-C-:B------:R-:W-:Y:S01]  /*0c00*/  FFMA R6, R4.reuse, R31, R34.reuse ;  /* 0x0000001f04067223 */ /* 0x140fe20000000022 */
[C-C-:B------:R-:W-:Y:S01]  /*0c10*/  FFMA R2, R4.reuse, R32, R34.reuse ;  /* 0x0000002004027223 */ /* 0x140fe20000000022 */
[C-C-:B------:R-:W-:Y:S01]  /*0c20*/  FFMA R8, R4.reuse, R30, R34.reuse ;  /* 0x0000001e04087223 */ /* 0x140fe20000000022 */
[----:B------:R-:W-:Y:S01]  /*0c30*/  FFMA R10, R4, R29, R34 ;  /* 0x0000001d040a7223 */ /* 0x000fe20000000022 */
[CC--:B------:R-:W-:Y:S01]  /*0c40*/  FFMA R7, R13.reuse, R15.reuse, R6 ;  /* 0x0000000f0d077223 */ /* 0x0c0fe20000000006 */
[CC--:B------:R-:W-:Y:S01]  /*0c50*/  FFMA R9, R13.reuse, R15.reuse, R2 ;  /* 0x0000000f0d097223 */ /* 0x0c0fe20000000002 */
[CC--:B------:R-:W-:Y:S01]  /*0c60*/  FFMA R6, R13.reuse, R15.reuse, R8 ;  /* 0x0000000f0d067223 */ /* 0x0c0fe20000000008 */
[----:B------:R-:W-:-:S03]  /*0c70*/  FFMA R5, R13, R15, R10 ;  /* 0x0000000f0d057223 */ /* 0x000fc6000000000a */
[----:B------:R-:W-:Y:S01]  /*0c80*/  FSETP.GEU.AND P0, PT, R9, R7, PT ;  /* 0x000000070900720b */ /* 0x000fe20003f0e000 */
[----:B0-----:R-:W-:Y:S01]  /*0c90*/  FFMA R2, R11, -R15, 1 ;  /* 0x3f8000000b027423 */ /* 0x001fe2000000080f */
[C---:B------:R-:W-:Y:S02]  /*0ca0*/  FSETP.GEU.AND P1, PT, R6.reuse, R5, PT ;  /* 0x000000050600720b */ /* 0x040fe40003f2e000 */
[----:B------:R-:W-:Y:S01]  /*0cb0*/  FSEL R8, R9, R7, !P0 ;  /* 0x0000000709087208 */ /* 0x000fe20004000000 */
[----:B------:R-:W-:Y:S01]  /*0cc0*/  FFMA R11, R11, R2, R11 ;  /* 0x000000020b0b7223 */ /* 0x000fe2000000000b */
[----:B------:R-:W-:-:S04]  /*0cd0*/  FSEL R3, R6, R5, !P1 ;  /* 0x0000000506037208 */ /* 0x000fc80004800000 */
[----:B------:R-:W-:-:S04]  /*0ce0*/  FSETP.GEU.AND P0, PT, R8, R3, PT ;  /* 0x000000030800720b */ /* 0x000fc80003f0e000 */
[----:B------:R-:W-:-:S05]  /*0cf0*/  FSEL R8, R8, R3, !P0 ;  /* 0x0000000308087208 */ /* 0x000fca0004000000 */
[----:B------:R-:W-:-:S03]  /*0d00*/  FFMA R24, R8, R11, RZ ;  /* 0x0000000b08187223 */ /* 0x000fc600000000ff */
[----:B------:R-:W0:Y:S01]  /*0d10*/  FCHK P0, R8, R15 ;  /* 0x0000000f08007302 */ /* 0x000e220000000000 */
[----:B------:R-:W-:-:S04]  /*0d20*/  FFMA R2, R24, -R15, R8 ;  /* 0x8000000f18027223 */ /* 0x000fc80000000008 */
[----:B------:R-:W-:Y:S01]  /*0d30*/  FFMA R24, R11, R2, R24 ;  /* 0x000000020b187223 */ /* 0x000fe20000000018 */
[----:B0--3-5:R-:W-:Y:S06]  /*0d40*/  @!P0 BRA `(.L_x_14) ;  /* 0x0000000000188947 */ /* 0x029fec0003800000 */
[----:B------:R-:W0:Y:S01]  /*0d50*/  LDCU UR4, c[0x0][0x3b4] ;  /* 0x00007680ff0477ac */ /* 0x000e220008000800 */
[----:B------:R-:W-:Y:S02]  /*0d60*/  MOV R3, R8 ;  /* 0x0000000800037202 */ /* 0x000fe40000000f00 */
[----:B------:R-:W-:Y:S02]  /*0d70*/  MOV R39, 0xda0 ;  /* 0x00000da000277802 */ /* 0x000fe40000000f00 */
[----:B0-----:R-:W-:-:S07]  /*0d80*/  MOV R2, UR4 ;  /* 0x0000000400027c02 */ /* 0x001fce0008000f00 */
[----:B------:R-:W-:Y:S05]  /*0d90*/  CALL.REL.NOINC `($__internal_0_$__cuda_sm3x_div_rn_noftz_f32_slowpath) ;  /* 0x0000003400987944 */ /* 0x000fea0003c00000 */
[----:B------:R-:W-:-:S07]  /*0da0*/  IMAD.MOV.U32 R24, RZ, RZ, R2 ;  /* 0x000000ffff187224 */ /* 0x000fce00078e0002 */
.L_x_14:
[----:B------:R-:W-:Y:S05]  /*0db0*/  BSYNC.RECONVERGENT B2 ;  /* 0x0000000000027941 */ /* 0x000fea0003800200 */
.L_x_13:
[----:B------:R-:W0:Y:S01]  /*0dc0*/  LDC R10, c[0x0][0x3b4] ;  /* 0x0000ed00ff0a7b82 */ /* 0x000e220000000800 */
[C---:B------:R-:W-:Y:S01]  /*0dd0*/  FSETP.GT.AND P0, PT, R9.reuse, R7, PT ;  /* 0x000000070900720b */ /* 0x040fe20003f04000 */
[----:B------:R-:W-:Y:S01]  /*0de0*/  BSSY.RECONVERGENT B2, `(.L_x_15) ;  /* 0x0000015000027945 */ /* 0x000fe20003800200 */
[C---:B------:R-:W-:Y:S02]  /*0df0*/  FSETP.GT.AND P1, PT, R6.reuse, R5, PT ;  /* 0x000000050600720b */ /* 0x040fe40003f24000 */
[----:B------:R-:W-:Y:S02]  /*0e00*/  FSEL R7, R9, R7, P0 ;  /* 0x0000000709077208 */ /* 0x000fe40000000000 */
[----:B------:R-:W-:Y:S01]  /*0e10*/  FSEL R6, R6, R5, P1 ;  /* 0x0000000506067208 */ /* 0x000fe20000800000 */
[----:B------:R-:W-:Y:S03]  /*0e20*/  F2I.FLOOR.NTZ R9, R24 ;  /* 0x0000001800097305 */ /* 0x000fe60000207100 */
[----:B------:R-:W-:-:S04]  /*0e30*/  FSETP.GT.AND P0, PT, R7, R6, PT ;  /* 0x000000060700720b */ /* 0x000fc80003f04000 */
[----:B------:R-:W-:Y:S01]  /*0e40*/  FSEL R7, R7, R6, P0 ;  /* 0x0000000607077208 */ /* 0x000fe20000000000 */
[----:B0-----:R-:W0:Y:S08]  /*0e50*/  MUFU.RCP R3, R10 ;  /* 0x0000000a00037308 */ /* 0x001e300000001000 */
[----:B------:R-:W1:Y:S01]  /*0e60*/  FCHK P0, R7, R10 ;  /* 0x0000000a07007302 */ /* 0x000e620000000000 */
[----:B0-----:R-:W-:-:S04]  /*0e70*/  FFMA R2, R3, -R10, 1 ;  /* 0x3f80000003027423 */ /* 0x001fc8000000080a */
[----:B------:R-:W-:-:S04]  /*0e80*/  FFMA R2, R3, R2, R3 ;  /* 0x0000000203027223 */ /* 0x000fc80000000003 */
[----:B------:R-:W-:-:S04]  /*0e90*/  FFMA R6, R2, R7, RZ ;  /* 0x0000000702067223 */ /* 0x000fc800000000ff */
[----:B------:R-:W-:-:S04]  /*0ea0*/  FFMA R23, R6, -R10, R7 ;  /* 0x8000000a06177223 */ /* 0x000fc80000000007 */
[----:B------:R-:W-:Y:S01]  /*0eb0*/  FFMA R23, R2, R23, R6 ;  /* 0x0000001702177223 */ /* 0x000fe20000000006 */
[----:B-1----:R-:W-:Y:S06]  /*0ec0*/  @!P0 BRA `(.L_x_16) ;  /* 0x0000000000188947 */ /* 0x002fec0003800000 */
[----:B------:R-:W0:Y:S01]  /*0ed0*/  LDCU UR4, c[0x0][0x3b4] ;  /* 0x00007680ff0477ac */ /* 0x000e220008000800 */
[----:B------:R-:W-:Y:S02]  /*0ee0*/  MOV R3, R7 ;  /* 0x0000000700037202 */ /* 0x000fe40000000f00 */
[----:B------:R-:W-:Y:S02]  /*0ef0*/  MOV R39, 0xf20 ;  /* 0x00000f2000277802 */ /* 0x000fe40000000f00 */
[----:B0-----:R-:W-:-:S07]  /*0f00*/  MOV R2, UR4 ;  /* 0x0000000400027c02 */ /* 0x001fce0008000f00 */
[----:B------:R-:W-:Y:S05]  /*0f10*/  CALL.REL.NOINC `($__internal_0_$__cuda_sm3x_div_rn_noftz_f32_slowpath) ;  /* 0x0000003400387944 */ /* 0x000fea0003c00000 */
[----:B------:R-:W-:-:S07]  /*0f20*/  MOV R23, R2 ;  /* 0x0000000200177202 */ /* 0x000fce0000000f00 */
.L_x_16:
[----:B------:R-:W-:Y:S05]  /*0f30*/  BSYNC.RECONVERGENT B2 ;  /* 0x0000000000027941 */ /* 0x000fea0003800200 */
.L_x_15:
[----:B------:R-:W0:Y:S01]  /*0f40*/  LDC R11, c[0x0][0x3bc] ;  /* 0x0000ef00ff0b7b82 */ /* 0x000e220000000800 */
[C---:B------:R-:W-:Y:S01]  /*0f50*/  FFMA R3, R4.reuse, R28, RZ ;  /* 0x0000001c04037223 */ /* 0x040fe200000000ff */
[----:B------:R-:W-:Y:S01]  /*0f60*/  FFMA R5, R4, R27, RZ ;  /* 0x0000001b04057223 */ /* 0x000fe200000000ff */
[----:B------:R-:W-:Y:S01]  /*0f70*/  BSSY.RECONVERGENT B2, `(.L_x_17) ;  /* 0x0000014000027945 */ /* 0x000fe20003800200 */
[----:B------:R-:W-:Y:S01]  /*0f80*/  F2I.FLOOR.NTZ R4, R23 ;  /* 0x0000001700047305 */ /* 0x000fe20000207100 */
[CC--:B0-----:R-:W-:Y:S01]  /*0f90*/  FFMA R10, R0.reuse, R11.reuse, R3 ;  /* 0x0000000b000a7223 */ /* 0x0c1fe20000000003 */
[----:B------:R-:W-:-:S06]  /*0fa0*/  FFMA R6, R0, R11, R5 ;  /* 0x0000000b00067223 */ /* 0x000fcc0000000005 */
[----:B------:R-:W0:Y:S01]  /*0fb0*/  MUFU.RCP R2, R11 ;  /* 0x0000000b00027308 */ /* 0x000e220000001000 */
[----:B------:R-:W-:-:S04]  /*0fc0*/  FSETP.GEU.AND P0, PT, R10, R6, PT ;  /* 0x000000060a00720b */ /* 0x000fc80003f0e000 */
[----:B------:R-:W-:-:S08]  /*0fd0*/  FSEL R5, R10, R6, !P0 ;  /* 0x000000060a057208 */ /* 0x000fd00004000000 */
        /* <DEDUP_REMOVED lines=9> */
[----:B------:R-:W-:Y:S01]  /*1070*/  MOV R39, 0x10a0 ;  /* 0x000010a000277802 */ /* 0x000fe20000000f00 */
[----:B0-----:R-:W-:-:S07]  /*1080*/  IMAD.U32 R2, RZ, RZ, UR4 ;  /* 0x00000004ff027e24 */ /* 0x001fce000f8e00ff */
[----:B------:R-:W-:Y:S05]  /*1090*/  CALL.REL.NOINC `($__internal_0_$__cuda_sm3x_div_rn_noftz_f32_slowpath) ;  /* 0x0000003000d87944 */ /* 0x000fea0003c00000 */
[----:B------:R-:W-:-:S07]  /*10a0*/  MOV R22, R2 ;  /* 0x0000000200167202 */ /* 0x000fce0000000f00 */
.L_x_18:
[----:B------:R-:W-:Y:S05]  /*10b0*/  BSYNC.RECONVERGENT B2 ;  /* 0x0000000000027941 */ /* 0x000fea0003800200 */
.L_x_17:
[----:B------:R-:W0:Y:S01]  /*10c0*/  LDC R11, c[0x0][0x3bc] ;  /* 0x0000ef00ff0b7b82 */ /* 0x000e220000000800 */
[CC--:B------:R-:W-:Y:S01]  /*10d0*/  FSETP.GT.AND P0, PT, R10.reuse, R6.reuse, PT ;  /* 0x000000060a00720b */ /* 0x0c0fe20003f04000 */
[----:B------:R-:W-:Y:S03]  /*10e0*/  BSSY.RECONVERGENT B2, `(.L_x_19) ;  /* 0x0000010000027945 */ /* 0x000fe60003800200 */
        /* <DEDUP_REMOVED lines=15> */
.L_x_20:
[----:B------:R-:W-:Y:S05]  /*11e0*/  BSYNC.RECONVERGENT B2 ;  /* 0x0000000000027941 */ /* 0x000fea0003800200 */
.L_x_19:
[----:B------:R-:W0:Y:S01]  /*11f0*/  LDCU UR4, c[0x0][0x3a8] ;  /* 0x00007500ff0477ac */ /* 0x000e220008000800 */
[----:B------:R-:W-:Y:S01]  /*1200*/  VIMNMX R20, PT, PT, RZ, R9, !PT ;  /* 0x00000009ff147248 */ /* 0x000fe20007fe0100 */
[----:B------:R-:W-:Y:S01]  /*1210*/  BSSY.RECONVERGENT B2, `(.L_x_21) ;  /* 0x000011c000027945 */ /* 0x000fe20003800200 */
[----:B0-----:R-:W-:-:S04]  /*1220*/  ISETP.GE.AND P0, PT, R4, UR4, PT ;  /* 0x0000000404007c0c */ /* 0x001fc8000bf06270 */
[----:B------:R-:W-:-:S04]  /*1230*/  SEL R4, R4, R26, !P0 ;  /* 0x0000001a04047207 */ /* 0x000fc80004000000 */
[----:B------:R-:W-:-:S13]  /*1240*/  ISETP.GT.AND P0, PT, R20, R4, PT ;  /* 0x000000041400720c */ /* 0x000fda0003f04270 */
[----:B------:R-:W-:Y:S05]  /*1250*/  @P0 BRA `(.L_x_22) ;  /* 0x00000010005c0947 */ /* 0x000fea0003800000 */
[----:B------:R-:W0:Y:S01]  /*1260*/  F2I.FLOOR.NTZ R2, R22 ;  /* 0x0000001600027305 */ /* 0x000e220000207100 */
[----:B------:R-:W-:Y:S01]  /*1270*/  FADD R5, -R5, R6 ;  /* 0x0000000605057221 */ /* 0x000fe20000000100 */
[----:B------:R-:W1:Y:S01]  /*1280*/  LDC R14, c[0x0][0x3b0] ;  /* 0x0000ec00ff0e7b82 */ /* 0x000e620000000800 */
[----:B------:R-:W-:Y:S01]  /*1290*/  BSSY.RECONVERGENT B3, `(.L_x_23) ;  /* 0x000001a000037945 */ /* 0x000fe20003800200 */
[----:B------:R-:W-:-:S04]  /*12a0*/  FADD R7, -R8, R7 ;  /* 0x0000000708077221 */ /* 0x000fc80000000100 */
[----:B------:R-:W2:Y:S01]  /*12b0*/  MUFU.RCP R12, R5 ;  /* 0x00000005000c7308 */ /* 0x000ea20000001000 */
[----:B0-----:R-:W-:-:S07]  /*12c0*/  VIMNMX R6, PT, PT, RZ, R2, !PT ;  /* 0x00000002ff067248 */ /* 0x001fce0007fe0100 */
[----:B------:R-:W1:Y:S01]  /*12d0*/  F2I.FLOOR.NTZ R19, R21 ;  /* 0x0000001500137305 */ /* 0x000e620000207100 */
[----:B------:R-:W-:-:S04]  /*12e0*/  I2FP.F32.U32 R3, R6 ;  /* 0x0000000600037245 */ /* 0x000fc80000201000 */
[----:B------:R-:W-:Y:S01]  /*12f0*/  FSETP.GEU.AND P1, PT, R22, R3, PT ;  /* 0x000000031600720b */ /* 0x000fe20003f2e000 */
[----:B------:R-:W-:Y:S01]  /*1300*/  FADD R2, R3, 1 ;  /* 0x3f80000003027421 */ /* 0x000fe20000000000 */
[----:B--2---:R-:W-:Y:S02]  /*1310*/  FFMA R9, -R5, R12, 1 ;  /* 0x3f80000005097423 */ /* 0x004fe4000000010c */
[----:B------:R-:W-:Y:S02]  /*1320*/  FSEL R10, R3, R22, !P1 ;  /* 0x00000016030a7208 */ /* 0x000fe40004800000 */
[----:B------:R-:W-:Y:S01]  /*1330*/  FSETP.GEU.AND P0, PT, R2, R21, PT ;  /* 0x000000150200720b */ /* 0x000fe20003f0e000 */
[----:B------:R-:W-:Y:S01]  /*1340*/  FFMA R12, R12, R9, R12 ;  /* 0x000000090c0c7223 */ /* 0x000fe2000000000c */
[----:B-1----:R-:W-:Y:S02]  /*1350*/  ISETP.GE.AND P1, PT, R19, R14, PT ;  /* 0x0000000e1300720c */ /* 0x002fe40003f26270 */
[----:B------:R-:W-:-:S05]  /*1360*/  FSEL R3, R2, R21, !P0 ;  /* 0x0000001502037208 */ /* 0x000fca0004000000 */
[----:B------:R-:W-:-:S04]  /*1370*/  FADD R3, R3, -R10 ;  /* 0x8000000a03037221 */ /* 0x000fc80000000000 */
[----:B------:R-:W0:Y:S01]  /*1380*/  FCHK P0, R3, R5 ;  /* 0x0000000503007302 */ /* 0x000e220000000000 */
[----:B------:R-:W-:Y:S01]  /*1390*/  FFMA R9, R3, R12, RZ ;  /* 0x0000000c03097223 */ /* 0x000fe200000000ff */
[----:B------:R-:W-:-:S03]  /*13a0*/  @P1 VIADD R19, R14, 0xffffffff ;  /* 0xffffffff0e131836 */ /* 0x000fc60000000000 */
[----:B------:R-:W-:Y:S02]  /*13b0*/  FFMA R18, -R5, R9, R3 ;  /* 0x0000000905127223 */ /* 0x000fe40000000103 */
[----:B------:R-:W-:Y:S02]  /*13c0*/  IADD3 R8, PT, PT, R19, 0x1, RZ ;  /* 0x0000000113087810 */ /* 0x000fe40007ffe0ff */
[----:B------:R-:W-:Y:S01]  /*13d0*/  FFMA R18, R12, R18, R9 ;  /* 0x000000120c127223 */ /* 0x000fe20000000009 */
[----:B0-----:R-:W-:Y:S06]  /*13e0*/  @!P0 BRA `(.L_x_24) ;  /* 0x0000000000108947 */ /* 0x001fec0003800000 */
[----:B------:R-:W-:Y:S02]  /*13f0*/  MOV R2, R5 ;  /* 0x0000000500027202 */ /* 0x000fe40000000f00 */
[----:B------:R-:W-:-:S07]  /*1400*/  MOV R39, 0x1420 ;  /* 0x0000142000277802 */ /* 0x000fce0000000f00 */
[----:B------:R-:W-:Y:S05]  /*1410*/  CALL.REL.NOINC `($__internal_0_$__cuda_sm3x_div_rn_noftz_f32_slowpath) ;  /* 0x0000002c00f87944 */ /* 0x000fea0003c00000 */
[----:B------:R-:W-:-:S07]  /*1420*/  MOV R18, R2 ;  /* 0x0000000200127202 */ /* 0x000fce0000000f00 */
.L_x_24:
[----:B------:R-:W-:Y:S05]  /*1430*/  BSYNC.RECONVERGENT B3 ;  /* 0x0000000000037941 */ /* 0x000fea0003800200 */
.L_x_23:
[----:B------:R-:W-:Y:S01]  /*1440*/  IADD3 R9, PT, PT, R6, 0x1, RZ ;  /* 0x0000000106097810 */ /* 0x000fe20007ffe0ff */
[----:B------:R-:W0:Y:S01]  /*1450*/  MUFU.RCP R12, R5 ;  /* 0x00000005000c7308 */ /* 0x000e220000001000 */
[----:B------:R-:W1:Y:S01]  /*1460*/  LDCU UR4, c[0x0][0x3ac] ;  /* 0x00007580ff0477ac */ /* 0x000e620008000800 */
[----:B------:R-:W-:Y:S01]  /*1470*/  BSSY.RECONVERGENT B3, `(.L_x_25) ;  /* 0x0000015000037945 */ /* 0x000fe20003800200 */
[----:B------:R-:W-:-:S04]  /*1480*/  I2FP.F32.U32 R3, R9 ;  /* 0x0000000900037245 */ /* 0x000fc80000201000 */
[----:B------:R-:W-:Y:S01]  /*1490*/  FSETP.GEU.AND P1, PT, R22, R3, PT ;  /* 0x000000031600720b */ /* 0x000fe20003f2e000 */
[----:B------:R-:W-:-:S03]  /*14a0*/  FADD R2, R3, 1 ;  /* 0x3f80000003027421 */ /* 0x000fc60000000000 */
[----:B------:R-:W-:Y:S02]  /*14b0*/  FSEL R3, R3, R22, !P1 ;  /* 0x0000001603037208 */ /* 0x000fe40004800000 */
[----:B------:R-:W-:-:S04]  /*14c0*/  FSETP.GEU.AND P0, PT, R2, R21, PT ;  /* 0x000000150200720b */ /* 0x000fc80003f0e000 */
[----:B------:R-:W-:Y:S01]  /*14d0*/  FSEL R2, R2, R21, !P0 ;  /* 0x0000001502027208 */ /* 0x000fe20004000000 */
[----:B0-----:R-:W-:Y:S01]  /*14e0*/  FFMA R17, -R5, R12, 1 ;  /* 0x3f80000005117423 */ /* 0x001fe2000000010c */
[----:B-1----:R-:W-:-:S03]  /*14f0*/  IMAD R11, R6, UR4, R25 ;  /* 0x00000004060b7c24 */ /* 0x002fc6000f8e0219 */
[----:B------:R-:W-:Y:S01]  /*1500*/  FADD R10, R2, -R3 ;  /* 0x80000003020a7221 */ /* 0x000fe20000000000 */
[----:B------:R-:W-:-:S03]  /*1510*/  FFMA R17, R12, R17, R12 ;  /* 0x000000110c117223 */ /* 0x000fc6000000000c */
[----:B------:R-:W0:Y:S01]  /*1520*/  FCHK P0, R10, R5 ;  /* 0x000000050a007302 */ /* 0x000e220000000000 */
[----:B------:R-:W-:-:S04]  /*1530*/  FFMA R2, R17, R10, RZ ;  /* 0x0000000a11027223 */ /* 0x000fc800000000ff */
[----:B------:R-:W-:-:S04]  /*1540*/  FFMA R3, -R5, R2, R10 ;  /* 0x0000000205037223 */ /* 0x000fc8000000010a */
[----:B------:R-:W-:Y:S01]  /*1550*/  FFMA R17, R17, R3, R2 ;  /* 0x0000000311117223 */ /* 0x000fe20000000002 */
[----:B0-----:R-:W-:Y:S06]  /*1560*/  @!P0 BRA `(.L_x_26) ;  /* 0x0000000000148947 */ /* 0x001fec0003800000 */
[----:B------:R-:W-:Y:S01]  /*1570*/  IMAD.MOV.U32 R3, RZ, RZ, R10 ;  /* 0x000000ffff037224 */ /* 0x000fe200078e000a */
[----:B------:R-:W-:Y:S02]  /*1580*/  MOV R2, R5 ;  /* 0x0000000500027202 */ /* 0x000fe40000000f00 */
[----:B------:R-:W-:-:S07]  /*1590*/  MOV R39, 0x15b0 ;  /* 0x000015b000277802 */ /* 0x000fce0000000f00 */
[----:B------:R-:W-:Y:S05]  /*15a0*/  CALL.REL.NOINC `($__internal_0_$__cuda_sm3x_div_rn_noftz_f32_slowpath) ;  /* 0x0000002c00947944 */ /* 0x000fea0003c00000 */
[----:B------:R-:W-:-:S07]  /*15b0*/  MOV R17, R2 ;  /* 0x0000000200117202 */ /* 0x000fce0000000f00 */
.L_x_26:
[----:B------:R-:W-:Y:S05]  /*15c0*/  BSYNC.RECONVERGENT B3 ;  /* 0x0000000000037941 */ /* 0x000fea0003800200 */
.L_x_25:
        /* <DEDUP_REMOVED lines=11> */
[----:B-1----:R-:W-:-:S03]  /*1680*/  IADD3 R11, PT, PT, R11, UR4, RZ ;  /* 0x000000040b0b7c10 */ /* 0x002fc6000fffe0ff */
        /* <DEDUP_REMOVED lines=12> */
.L_x_28:
[----:B------:R-:W-:Y:S05]  /*1750*/  BSYNC.RECONVERGENT B3 ;  /* 0x0000000000037941 */ /* 0x000fea0003800200 */
.L_x_27:
[----:B------:R-:W0:Y:S02]  /*1760*/  LDCU UR4, c[0x0][0x3ac] ;  /* 0x00007580ff0477ac */ /* 0x000e240008000800 */
[----:B0-----:R-:W-:-:S07]  /*1770*/  IADD3 R12, PT, PT, R11, UR4, RZ ;  /* 0x000000040b0c7c10 */ /* 0x001fce000fffe0ff */
.L_x_44:
[----:B------:R-:W-:Y:S01]  /*1780*/  I2FP.F32.U32 R3, R20 ;  /* 0x0000001400037245 */ /* 0x000fe20000201000 */
[----:B0-----:R-:W0:Y:S01]  /*1790*/  MUFU.RCP R36, R7 ;  /* 0x0000000700247308 */ /* 0x001e220000001000 */
[----:B------:R-:W-:Y:S01]  /*17a0*/  BSSY.RECONVERGENT B3, `(.L_x_29) ;  /* 0x0000013000037945 */ /* 0x000fe20003800200 */
[----:B------:R-:W-:Y:S02]  /*17b0*/  ISETP.GE.AND P2, PT, R19, R6, PT ;  /* 0x000000061300720c */ /* 0x000fe40003f46270 */
[----:B------:R-:W-:Y:S01]  /*17c0*/  FADD R2, R3, 1 ;  /* 0x3f80000003027421 */ /* 0x000fe20000000000 */
[----:B------:R-:W-:-:S04]  /*17d0*/  FSETP.GEU.AND P1, PT, R24, R3, PT ;  /* 0x000000031800720b */ /* 0x000fc80003f2e000 */
[CC--:B------:R-:W-:Y:S02]  /*17e0*/  FSETP.GEU.AND P0, PT, R2.reuse, R23.reuse, PT ;  /* 0x000000170200720b */ /* 0x0c0fe40003f0e000 */
[----:B-123-5:R-:W-:Y:S02]  /*17f0*/  FSEL R14, R3, R24, !P1 ;  /* 0x00000018030e7208 */ /* 0x02efe40004800000 */
[----:B------:R-:W-:Y:S01]  /*1800*/  FSEL R3, R2, R23, !P0 ;  /* 0x0000001702037208 */ /* 0x000fe20004000000 */
[----:B0-----:R-:W-:-:S04]  /*1810*/  FFMA R15, -R7, R36, 1 ;  /* 0x3f800000070f7423 */ /* 0x001fc80000000124 */
[----:B------:R-:W-:Y:S01]  /*1820*/  FADD R3, R3, -R14 ;  /* 0x8000000e03037221 */ /* 0x000fe20000000000 */
[----:B------:R-:W-:-:S03]  /*1830*/  FFMA R36, R36, R15, R36 ;  /* 0x0000000f24247223 */ /* 0x000fc60000000024 */
        /* <DEDUP_REMOVED lines=8> */
[----:B------:R-:W-:-:S07]  /*18c0*/  IMAD.MOV.U32 R15, RZ, RZ, R2 ;  /* 0x000000ffff0f7224 */ /* 0x000fce00078e0002 */
.L_x_30:
[----:B------:R-:W-:Y:S05]  /*18d0*/  BSYNC.RECONVERGENT B3 ;  /* 0x0000000000037941 */ /* 0x000fea0003800200 */
.L_x_29:
[----:B------:R-:W-:Y:S04]  /*18e0*/  BSSY.RECONVERGENT B3, `(.L_x_31) ;  /* 0x00000ab000037945 */ /* 0x000fe80003800200 */
[----:B------:R-:W-:Y:S05]  /*18f0*/  @!P2 BRA `(.L_x_32) ;  /* 0x0000000800a4a947 */ /* 0x000fea0003800000 */
[----:B------:R0:W5:Y:S01]  /*1900*/  LDG.E R14, desc[UR6][R48.64] ;  /* 0x00000006300e7981 */ /* 0x000162000c1e1900 */
[----:B------:R-:W-:Y:S01]  /*1910*/  IADD3 R40, PT, PT, -R6, R8, RZ ;  /* 0x0000000806287210 */ /* 0x000fe20007ffe1ff */
[----:B------:R-:W-:Y:S01]  /*1920*/  BSSY.RECONVERGENT B0, `(.L_x_33) ;  /* 0x0000021000007945 */ /* 0x000fe20003800200 */
[----:B------:R-:W-:Y:S02]  /*1930*/  MOV R35, R6 ;  /* 0x0000000600237202 */ /* 0x000fe40000000f00 */
[----:B------:R-:W-:-:S13]  /*1940*/  LOP3.LUT P0, RZ, R40, 0x3, RZ, 0xc0, !PT ;  /* 0x0000000328ff7812 */ /* 0x000fda000780c0ff */
[----:B0-----:R-:W-:Y:S05]  /*1950*/  @!P0 BRA `(.L_x_34) ;  /* 0x0000000000748947 */ /* 0x001fea0003800000 */
[----:B------:R-:W0:Y:S08]  /*1960*/  LDC.64 R2, c[0x0][0x3a8] ;  /* 0x0000ea00ff027b82 */ /* 0x000e300000000a00 */
[----:B------:R-:W1:Y:S01]  /*1970*/  LDC.64 R36, c[0x0][0x388] ;  /* 0x0000e200ff247b82 */ /* 0x000e620000000a00 */
[----:B0-----:R-:W-:-:S04]  /*1980*/  IMAD R3, R6, R3, R25 ;  /* 0x0000000306037224 */ /* 0x001fc800078e0219 */
[----:B------:R-:W-:-:S04]  /*1990*/  IMAD R39, R2, R3, R20 ;  /* 0x0000000302277224 */ /* 0x000fc800078e0214 */
[----:B-1----:R-:W-:-:S06]  /*19a0*/  IMAD.WIDE R38, R39, 0x4, R36 ;  /* 0x0000000427267825 */ /* 0x002fcc00078e0224 */
[----:B------:R-:W2:Y:S01]  /*19b0*/  LDG.E R38, desc[UR6][R38.64] ;  /* 0x0000000626267981 */ /* 0x000ea2000c1e1900 */
[----:B------:R-:W-:Y:S02]  /*19c0*/  LOP3.LUT R40, R40, 0x3, RZ, 0xc0, !PT ;  /* 0x0000000328287812 */ /* 0x000fe400078ec0ff */
[----:B------:R-:W-:Y:S02]  /*19d0*/  MOV R35, R9 ;  /* 0x0000000900237202 */ /* 0x000fe40000000f00 */
[----:B------:R-:W-:Y:S01]  /*19e0*/  ISETP.NE.AND P0, PT, R40, 0x1, PT ;  /* 0x000000012800780c */ /* 0x000fe20003f05270 */
[----:B--2---:R-:W-:-:S04]  /*19f0*/  FMUL R3, R38, R15 ;  /* 0x0000000f26037220 */ /* 0x004fc80000400000 */
[----:B-----5:R-:W-:-:S05]  /*1a00*/  FFMA R14, R3, R18, R14 ;  /* 0x00000012030e7223 */ /* 0x020fca000000000e */
[----:B------:R0:W-:Y:S03]  /*1a10*/  STG.E desc[UR6][R48.64], R14 ;  /* 0x0000000e30007986 */ /* 0x0001e6000c101906 */
[----:B------:R-:W-:Y:S05]  /*1a20*/  @!P0 BRA `(.L_x_34) ;  /* 0x0000000000408947 */ /* 0x000fea0003800000 */
[----:B------:R-:W-:-:S04]  /*1a30*/  IMAD R39, R11, R2, R20 ;  /* 0x000000020b277224 */ /* 0x000fc800078e0214 */
[----:B------:R-:W-:-:S06]  /*1a40*/  IMAD.WIDE R38, R39, 0x4, R36 ;  /* 0x0000000427267825 */ /* 0x000fcc00078e0224 */
[----:B------:R-:W2:Y:S01]  /*1a50*/  LDG.E R38, desc[UR6][R38.64] ;  /* 0x0000000626267981 */ /* 0x000ea2000c1e1900 */
[----:B------:R-:W-:Y:S02]  /*1a60*/  ISETP.NE.AND P0, PT, R40, 0x2, PT ;  /* 0x000000022800780c */ /* 0x000fe40003f05270 */
[----:B------:R-:W-:Y:S01]  /*1a70*/  MOV R35, R10 ;  /* 0x0000000a00237202 */ /* 0x000fe20000000f00 */
[----:B--2---:R-:W-:-:S04]  /*1a80*/  FMUL R3, R38, R15 ;  /* 0x0000000f26037220 */ /* 0x004fc80000400000 */
[----:B0-----:R-:W-:-:S05]  /*1a90*/  FFMA R14, R3, R17, R14 ;  /* 0x00000011030e7223 */ /* 0x001fca000000000e */
[----:B------:R1:W-:Y:S01]  /*1aa0*/  STG.E desc[UR6][R48.64], R14 ;  /* 0x0000000e30007986 */ /* 0x0003e2000c101906 */
[----:B------:R-:W-:Y:S05]  /*1ab0*/  @!P0 BRA `(.L_x_34) ;  /* 0x00000000001c8947 */ /* 0x000fea0003800000 */
[----:B------:R-:W-:-:S04]  /*1ac0*/  IMAD R3, R12, R2, R20 ;  /* 0x000000020c037224 */ /* 0x000fc800078e0214 */
[----:B------:R-:W-:-:S06]  /*1ad0*/  IMAD.WIDE R36, R3, 0x4, R36 ;  /* 0x0000000403247825 */ /* 0x000fcc00078e0224 */
[----:B------:R-:W2:Y:S01]  /*1ae0*/  LDG.E R36, desc[UR6][R36.64] ;  /* 0x0000000624247981 */ /* 0x000ea2000c1e1900 */
[----:B------:R-:W-:Y:S02]  /*1af0*/  VIADD R35, R6, 0x3 ;  /* 0x0000000306237836 */ /* 0x000fe40000000000 */
[----:B--2---:R-:W-:-:S04]  /*1b00*/  FMUL R3, R36, R15 ;  /* 0x0000000f24037220 */ /* 0x004fc80000400000 */
[----:B-1----:R-:W-:-:S05]  /*1b10*/  FFMA R14, R3, R16, R14 ;  /* 0x00000010030e7223 */ /* 0x002fca000000000e */
[----:B------:R2:W-:Y:S02]  /*1b20*/  STG.E desc[UR6][R48.64], R14 ;  /* 0x0000000e30007986 */ /* 0x0005e4000c101906 */
.L_x_34:
[----:B------:R-:W-:Y:S05]  /*1b30*/  BSYNC.RECONVERGENT B0 ;  /* 0x0000000000007941 */ /* 0x000fea0003800200 */
.L_x_33:
[----:B------:R-:W-:-:S04]  /*1b40*/  IADD3 R2, PT, PT, -R6, R19, RZ ;  /* 0x0000001306027210 */ /* 0x000fc80007ffe1ff */
[----:B------:R-:W-:-:S13]  /*1b50*/  ISETP.GE.U32.AND P0, PT, R2, 0x3, PT ;  /* 0x000000030200780c */ /* 0x000fda0003f06070 */
[----:B------:R-:W-:Y:S05]  /*1b60*/  @!P0 BRA `(.L_x_32) ;  /* 0x0000000800088947 */ /* 0x000fea0003800000 */
.L_x_43:
[----:B------:R-:W-:Y:S01]  /*1b70*/  I2FP.F32.U32 R3, R35 ;  /* 0x0000002300037245 */ /* 0x000fe20000201000 */
[----:B---3--:R-:W3:Y:S01]  /*1b80*/  MUFU.RCP R36, R5 ;  /* 0x0000000500247308 */ /* 0x008ee20000001000 */
[----:B------:R-:W-:Y:S02]  /*1b90*/  BSSY.RECONVERGENT B4, `(.L_x_35) ;  /* 0x0000013000047945 */ /* 0x000fe40003800200 */
[----:B------:R-:W-:Y:S01]  /*1ba0*/  FSETP.GEU.AND P1, PT, R22, R3, PT ;  /* 0x000000031600720b */ /* 0x000fe20003f2e000 */
[----:B------:R-:W-:-:S03]  /*1bb0*/  FADD R2, R3, 1 ;  /* 0x3f80000003027421 */ /* 0x000fc60000000000 */
[----:B------:R-:W-:Y:S02]  /*1bc0*/  FSEL R3, R3, R22, !P1 ;  /* 0x0000001603037208 */ /* 0x000fe40004800000 */
[----:B------:R-:W-:-:S04]  /*1bd0*/  FSETP.GEU.AND P0, PT, R2, R21, PT ;  /* 0x000000150200720b */ /* 0x000fc80003f0e000 */
[----:B------:R-:W-:Y:S01]  /*1be0*/  FSEL R2, R2, R21, !P0 ;  /* 0x0000001502027208 */ /* 0x000fe20004000000 */
[----:B---3--:R-:W-:-:S04]  /*1bf0*/  FFMA R37, -R5, R36, 1 ;  /* 0x3f80000005257423 */ /* 0x008fc80000000124 */
[----:B------:R-:W-:Y:S01]  /*1c00*/  FADD R38, R2, -R3 ;  /* 0x8000000302267221 */ /* 0x000fe20000000000 */
[----:B------:R-:W-:-:S03]  /*1c10*/  FFMA R2, R36, R37, R36 ;  /* 0x0000002524027223 */ /* 0x000fc60000000024 */
[----:B------:R-:W3:Y:S01]  /*1c20*/  FCHK P0, R38, R5 ;  /* 0x0000000526007302 */ /* 0x000ee20000000000 */
[----:B------:R-:W-:-:S04]  /*1c30*/  FFMA R3, R2, R38, RZ ;  /* 0x0000002602037223 */ /* 0x000fc800000000ff */
[----:B------:R-:W-:-:S04]  /*1c40*/  FFMA R36, -R5, R3, R38 ;  /* 0x0000000305247223 */ /* 0x000fc80000000126 */
[----:B------:R-:W-:Y:S01]  /*1c50*/  FFMA R37, R2, R36, R3 ;  /* 0x0000002402257223 */ /* 0x000fe20000000003 */
[----:B---3--:R-:W-:Y:S06]  /*1c60*/  @!P0 BRA `(.L_x_36) ;  /* 0x0000000000148947 */ /* 0x008fec0003800000 */
[----:B------:R-:W-:Y:S02]  /*1c70*/  MOV R3, R38 ;  /* 0x0000002600037202 */ /* 0x000fe40000000f00 */
[----:B------:R-:W-:Y:S02]  /*1c80*/  MOV R2, R5 ;  /* 0x0000000500027202 */ /* 0x000fe40000000f00 */
[----:B------:R-:W-:-:S07]  /*1c90*/  MOV R39, 0x1cb0 ;  /* 0x00001cb000277802 */ /* 0x000fce0000000f00 */
[----:B012--5:R-:W-:Y:S05]  /*1ca0*/  CALL.REL.NOINC `($__internal_0_$__cuda_sm3x_div_rn_noftz_f32_slowpath) ;  /* 0x0000002400d47944 */ /* 0x027fea0003c00000 */
[----:B------:R-:W-:-:S07]  /*1cb0*/  MOV R37, R2 ;  /* 0x0000000200257202 */ /* 0x000fce0000000f00 */
.L_x_36:
[----:B------:R-:W-:Y:S05]  /*1cc0*/  BSYNC.RECONVERGENT B4 ;  /* 0x0000000000047941 */ /* 0x000fea0003800200 */
.L_x_35:
[----:B------:R-:W3:Y:S01]  /*1cd0*/  LDCU.64 UR4, c[0x0][0x3a8] ;  /* 0x00007500ff0477ac */ /* 0x000ee20008000a00 */
[----:B------:R-:W4:Y:S01]  /*1ce0*/  LDC.64 R2, c[0x0][0x388] ;  /* 0x0000e200ff027b82 */ /* 0x000f220000000a00 */
[----:B---3--:R-:W-:-:S04]  /*1cf0*/  IMAD R36, R35, UR5, R25 ;  /* 0x0000000523247c24 */ /* 0x008fc8000f8e0219 */
[----:B------:R-:W-:-:S04]  /*1d00*/  IMAD R39, R36, UR4, R20 ;  /* 0x0000000424277c24 */ /* 0x000fc8000f8e0214 */
[----:B----4-:R-:W-:-:S06]  /*1d10*/  IMAD.WIDE R2, R39, 0x4, R2 ;  /* 0x0000000427027825 */ /* 0x010fcc00078e0202 */
[----:B------:R3:W4:Y:S01]  /*1d20*/  LDG.E R2, desc[UR6][R2.64] ;  /* 0x0000000602027981 */ /* 0x000722000c1e1900 */
[----:B------:R-:W-:Y:S01]  /*1d30*/  VIADD R38, R35, 0x1 ;  /* 0x0000000123267836 */ /* 0x000fe20000000000 */
[----:B------:R-:W3:Y:S01]  /*1d40*/  MUFU.RCP R42, R5 ;  /* 0x00000005002a7308 */ /* 0x000ee20000001000 */
[----:B------:R-:W-:Y:S03]  /*1d50*/  BSSY.RECONVERGENT B4, `(.L_x_37) ;  /* 0x0000017000047945 */ /* 0x000fe60003800200 */
[----:B------:R-:W-:-:S04]  /*1d60*/  I2FP.F32.U32 R41, R38 ;  /* 0x0000002600297245 */ /* 0x000fc80000201000 */
[----:B------:R-:W-:Y:S01]  /*1d70*/  FSETP.GEU.AND P1, PT, R22, R41, PT ;  /* 0x000000291600720b */ /* 0x000fe20003f2e000 */
[----:B------:R-:W-:-:S03]  /*1d80*/  FADD R38, R41, 1 ;  /* 0x3f80000029267421 */ /* 0x000fc60000000000 */
[----:B------:R-:W-:Y:S02]  /*1d90*/  FSEL R41, R41, R22, !P1 ;  /* 0x0000001629297208 */ /* 0x000fe40004800000 */
[----:B------:R-:W-:Y:S01]  /*1da0*/  FSETP.GEU.AND P0, PT, R38, R21, PT ;  /* 0x000000152600720b */ /* 0x000fe20003f0e000 */
[----:B---3--:R-:W-:-:S03]  /*1db0*/  FFMA R3, -R5, R42, 1 ;  /* 0x3f80000005037423 */ /* 0x008fc6000000012a */
[----:B------:R-:W-:-:S05]  /*1dc0*/  FSEL R38, R38, R21, !P0 ;  /* 0x0000001526267208 */ /* 0x000fca0004000000 */
[----:B------:R-:W-:-:S04]  /*1dd0*/  FADD R40, R38, -R41 ;  /* 0x8000002926287221 */ /* 0x000fc80000000000 */
[----:B------:R-:W3:Y:S01]  /*1de0*/  FCHK P0, R40, R5 ;  /* 0x0000000528007302 */ /* 0x000ee20000000000 */
[----:B----4-:R-:W-:Y:S01]  /*1df0*/  FMUL R39, R2, R15 ;  /* 0x0000000f02277220 */ /* 0x010fe20000400000 */
[----:B------:R-:W-:-:S03]  /*1e00*/  FFMA R2, R42, R3, R42 ;  /* 0x000000032a027223 */ /* 0x000fc6000000002a */
[----:B012--5:R-:W-:Y:S01]  /*1e10*/  FFMA R14, R39, R37, R14 ;  /* 0x00000025270e7223 */ /* 0x027fe2000000000e */
[----:B------:R-:W-:-:S04]  /*1e20*/  FFMA R3, R2, R40, RZ ;  /* 0x0000002802037223 */ /* 0x000fc800000000ff */
[----:B------:R0:W-:Y:S01]  /*1e30*/  STG.E desc[UR6][R48.64], R14 ;  /* 0x0000000e30007986 */ /* 0x0001e2000c101906 */
[----:B------:R-:W-:-:S04]  /*1e40*/  FFMA R38, -R5, R3, R40 ;  /* 0x0000000305267223 */ /* 0x000fc80000000128 */
[----:B------:R-:W-:Y:S01]  /*1e50*/  FFMA R37, R2, R38, R3 ;  /* 0x0000002602257223 */ /* 0x000fe20000000003 */
[----:B---3--:R-:W-:Y:S06]  /*1e60*/  @!P0 BRA `(.L_x_38) ;  /* 0x0000000000148947 */ /* 0x008fec0003800000 */
[----:B------:R-:W-:Y:S02]  /*1e70*/  MOV R3, R40 ;  /* 0x0000002800037202 */ /* 0x000fe40000000f00 */
[----:B------:R-:W-:Y:S02]  /*1e80*/  MOV R2, R5 ;  /* 0x0000000500027202 */ /* 0x000fe40000000f00 */
[----:B------:R-:W-:-:S07]  /*1e90*/  MOV R39, 0x1eb0 ;  /* 0x00001eb000277802 */ /* 0x000fce0000000f00 */
[----:B0-----:R-:W-:Y:S05]  /*1ea0*/  CALL.REL.NOINC `($__internal_0_$__cuda_sm3x_div_rn_noftz_f32_slowpath) ;  /* 0x0000002400547944 */ /* 0x001fea0003c00000 */
[----:B------:R-:W-:-:S07]  /*1eb0*/  MOV R37, R2 ;  /* 0x0000000200257202 */ /* 0x000fce0000000f00 */
.L_x_38:
[----:B------:R-:W-:Y:S05]  /*1ec0*/  BSYNC.RECONVERGENT B4 ;  /* 0x0000000000047941 */ /* 0x000fea0003800200 */
.L_x_37:
[----:B------:R-:W1:Y:S01]  /*1ed0*/  LDCU.64 UR4, c[0x0][0x3a8] ;  /* 0x00007500ff0477ac */ /* 0x000e620008000a00 */
[----:B------:R-:W2:Y:S01]  /*1ee0*/  LDC.64 R2, c[0x0][0x388] ;  /* 0x0000e200ff027b82 */ /* 0x000ea20000000a00 */
[----:B-1----:R-:W-:-:S05]  /*1ef0*/  IADD3 R36, PT, PT, R36, UR5, RZ ;  /* 0x0000000524247c10 */ /* 0x002fca000fffe0ff */
[----:B------:R-:W-:-:S04]  /*1f00*/  IMAD R39, R36, UR4, R20 ;  /* 0x0000000424277c24 */ /* 0x000fc8000f8e0214 */
[----:B--2---:R-:W-:-:S06]  /*1f10*/  IMAD.WIDE R2, R39, 0x4, R2 ;  /* 0x0000000427027825 */ /* 0x004fcc00078e0202 */
[----:B------:R1:W2:Y:S01]  /*1f20*/  LDG.E R2, desc[UR6][R2.64] ;  /* 0x0000000602027981 */ /* 0x0002a2000c1e1900 */
[----:B------:R-:W-:Y:S01]  /*1f30*/  VIADD R38, R35, 0x2 ;  /* 0x0000000223267836 */ /* 0x000fe20000000000 */
[----:B------:R-:W1:Y:S01]  /*1f40*/  MUFU.RCP R42, R5 ;  /* 0x00000005002a7308 */ /* 0x000e620000001000 */
[----:B------:R-:W-:Y:S03]  /*1f50*/  BSSY.RECONVERGENT B4, `(.L_x_39) ;  /* 0x0000017000047945 */ /* 0x000fe60003800200 */
[----:B------:R-:W-:-:S04]  /*1f60*/  I2FP.F32.U32 R41, R38 ;  /* 0x0000002600297245 */ /* 0x000fc80000201000 */
[----:B------:R-:W-:Y:S01]  /*1f70*/  FSETP.GEU.AND P1, PT, R22, R41, PT ;  /* 0x000000291600720b */ /* 0x000fe20003f2e000 */
[----:B------:R-:W-:-:S03]  /*1f80*/  FADD R38, R41, 1 ;  /* 0x3f80000029267421 */ /* 0x000fc60000000000 */
[----:B------:R-:W-:Y:S02]  /*1f90*/  FSEL R41, R41, R22, !P1 ;  /* 0x0000001629297208 */ /* 0x000fe40004800000 */
[----:B------:R-:W-:Y:S01]  /*1fa0*/  FSETP.GEU.AND P0, PT, R38, R21, PT ;  /* 0x000000152600720b */ /* 0x000fe20003f0e000 */
[----:B-1----:R-:W-:-:S03]  /*1fb0*/  FFMA R3, -R5, R42, 1 ;  /* 0x3f80000005037423 */ /* 0x002fc6000000012a */
[----:B------:R-:W-:-:S05]  /*1fc0*/  FSEL R38, R38, R21, !P0 ;  /* 0x0000001526267208 */ /* 0x000fca0004000000 */
[----:B------:R-:W-:-:S04]  /*1fd0*/  FADD R40, R38, -R41 ;  /* 0x8000002926287221 */ /* 0x000fc80000000000 */
[----:B------:R-:W1:Y:S01]  /*1fe0*/  FCHK P0, R40, R5 ;  /* 0x0000000528007302 */ /* 0x000e620000000000 */
[----:B--2---:R-:W-:Y:S01]  /*1ff0*/  FMUL R39, R2, R15 ;  /* 0x0000000f02277220 */ /* 0x004fe20000400000 */
[----:B------:R-:W-:-:S03]  /*2000*/  FFMA R2, R42, R3, R42 ;  /* 0x000000032a027223 */ /* 0x000fc6000000002a */
[----:B0-----:R-:W-:Y:S01]  /*2010*/  FFMA R14, R39, R37, R14 ;  /* 0x00000025270e7223 */ /* 0x001fe2000000000e */
[----:B------:R-:W-:-:S04]  /*2020*/  FFMA R3, R2, R40, RZ ;  /* 0x0000002802037223 */ /* 0x000fc800000000ff */
[----:B------:R0:W-:Y:S01]  /*2030*/  STG.E desc[UR6][R48.64], R14 ;  /* 0x0000000e30007986 */ /* 0x0001e2000c101906 */
[----:B------:R-:W-:-:S04]  /*2040*/  FFMA R38, -R5, R3, R40 ;  /* 0x0000000305267223 */ /* 0x000fc80000000128 */
[----:B------:R-:W-:Y:S01]  /*2050*/  FFMA R37, R2, R38, R3 ;  /* 0x0000002602257223 */ /* 0x000fe20000000003 */
[----:B-1----:R-:W-:Y:S06]  /*2060*/  @!P0 BRA `(.L_x_40) ;  /* 0x0000000000148947 */ /* 0x002fec0003800000 */
[----:B------:R-:W-:Y:S02]  /*2070*/  MOV R3, R40 ;  /* 0x0000002800037202 */ /* 0x000fe40000000f00 */
[----:B------:R-:W-:Y:S02]  /*2080*/  MOV R2, R5 ;  /* 0x0000000500027202 */ /* 0x000fe40000000f00 */
[----:B------:R-:W-:-:S07]  /*2090*/  MOV R39, 0x20b0 ;  /* 0x000020b000277802 */ /* 0x000fce0000000f00 */
[----:B0-----:R-:W-:Y:S05]  /*20a0*/  CALL.REL.NOINC `($__internal_0_$__cuda_sm3x_div_rn_noftz_f32_slowpath) ;  /* 0x0000002000d47944 */ /* 0x001fea0003c00000 */
[----:B------:R-:W-:-:S07]  /*20b0*/  MOV R37, R2 ;  /* 0x0000000200257202 */ /* 0x000fce0000000f00 */
.L_x_40:
[----:B------:R-:W-:Y:S05]  /*20c0*/  BSYNC.RECONVERGENT B4 ;  /* 0x0000000000047941 */ /* 0x000fea0003800200 */
.L_x_39:
        /* <DEDUP_REMOVED lines=31> */
.L_x_42:
[----:B------:R-:W-:Y:S05]  /*22c0*/  BSYNC.RECONVERGENT B4 ;  /* 0x0000000000047941 */ /* 0x000fea0003800200 */
.L_x_41:
[----:B------:R-:W1:Y:S01]  /*22d0*/  LDCU.64 UR4, c[0x0][0x3a8] ;  /* 0x00007500ff0477ac */ /* 0x000e620008000a00 */
[----:B------:R-:W2:Y:S01]  /*22e0*/  LDC.64 R2, c[0x0][0x388] ;  /* 0x0000e200ff027b82 */ /* 0x000ea20000000a00 */
[----:B-1----:R-:W-:-:S05]  /*22f0*/  IADD3 R39, PT, PT, R36, UR5, RZ ;  /* 0x0000000524277c10 */ /* 0x002fca000fffe0ff */
[----:B------:R-:W-:-:S04]  /*2300*/  IMAD R39, R39, UR4, R20 ;  /* 0x0000000427277c24 */ /* 0x000fc8000f8e0214 */
[----:B--2---:R-:W-:-:S06]  /*2310*/  IMAD.WIDE R2, R39, 0x4, R2 ;  /* 0x0000000427027825 */ /* 0x004fcc00078e0202 */
[----:B------:R-:W2:Y:S01]  /*2320*/  LDG.E R2, desc[UR6][R2.64] ;  /* 0x0000000602027981 */ /* 0x000ea2000c1e1900 */
[----:B------:R-:W-:-:S05]  /*2330*/  VIADD R35, R35, 0x4 ;  /* 0x0000000423237836 */ /* 0x000fca0000000000 */
[----:B------:R-:W-:Y:S01]  /*2340*/  ISETP.NE.AND P0, PT, R35, R8, PT ;  /* 0x000000082300720c */ /* 0x000fe20003f05270 */
[----:B--2---:R-:W-:-:S04]  /*2350*/  FMUL R39, R2, R15 ;  /* 0x0000000f02277220 */ /* 0x004fc80000400000 */
[----:B0-----:R-:W-:-:S05]  /*2360*/  FFMA R14, R39, R37, R14 ;  /* 0x00000025270e7223 */ /* 0x001fca000000000e */
[----:B------:R3:W-:Y:S03]  /*2370*/  STG.E desc[UR6][R48.64], R14 ;  /* 0x0000000e30007986 */ /* 0x0007e6000c101906 */
[----:B------:R-:W-:Y:S05]  /*2380*/  @P0 BRA `(.L_x_43) ;  /* 0xfffffff400f80947 */ /* 0x000fea000383ffff */
.L_x_32:
[----:B------:R-:W-:Y:S05]  /*2390*/  BSYNC.RECONVERGENT B3 ;  /* 0x0000000000037941 */ /* 0x000fea0003800200 */
.L_x_31:
[C---:B------:R-:W-:Y:S02]  /*23a0*/  ISETP.NE.AND P0, PT, R20.reuse, R4, PT ;  /* 0x000000041400720c */ /* 0x040fe40003f05270 */
[----:B------:R-:W-:-:S11]  /*23b0*/  IADD3 R20, PT, PT, R20, 0x1, RZ ;  /* 0x0000000114147810 */ /* 0x000fd60007ffe0ff */
[----:B------:R-:W-:Y:S05]  /*23c0*/  @P0 BRA `(.L_x_44) ;  /* 0xfffffff000ec0947 */ /* 0x000fea000383ffff */
.L_x_22:
[----:B------:R-:W-:Y:S05]  /*23d0*/  BSYNC.RECONVERGENT B2 ;  /* 0x0000000000027941 */ /* 0x000fea0003800200 */
.L_x_21:
[----:B------:R-:W4:Y:S01]  /*23e0*/  LDCU UR4, c[0x0][0x3ac] ;  /* 0x00007580ff0477ac */ /* 0x000f220008000800 */
[----:B------:R-:W-:-:S04]  /*23f0*/  IADD3 R25, PT, PT, R25, 0x1, RZ ;  /* 0x0000000119197810 */ /* 0x000fc80007ffe0ff */
[----:B----4-:R-:W-:-:S13]  /*2400*/  ISETP.NE.AND P0, PT, R25, UR4, PT ;  /* 0x0000000419007c0c */ /* 0x010fda000bf05270 */
[----:B------:R-:W-:Y:S05]  /*2410*/  @P0 BRA `(.L_x_45) ;  /* 0xffffffe400d00947 */ /* 0x000fea000383ffff */
[----:B------:R-:W-:Y:S05]  /*2420*/  EXIT ;  /* 0x000000000000794d */ /* 0x000fea0003800000 */
.L_x_0:
        /* <DEDUP_REMOVED lines=22> */
.L_x_47:
[----:B------:R-:W-:Y:S05]  /*2590*/  BSYNC.RECONVERGENT B2 ;  /* 0x0000000000027941 */ /* 0x000fea0003800200 */
.L_x_46:
        /* <DEDUP_REMOVED lines=14> */
.L_x_49:
[----:B------:R-:W-:Y:S05]  /*2680*/  BSYNC.RECONVERGENT B2 ;  /* 0x0000000000027941 */ /* 0x000fea0003800200 */
.L_x_48:
        /* <DEDUP_REMOVED lines=14> */
.L_x_51:
[----:B------:R-:W-:Y:S05]  /*2770*/  BSYNC.RECONVERGENT B2 ;  /* 0x0000000000027941 */ /* 0x000fea0003800200 */
.L_x_50:
        /* <DEDUP_REMOVED lines=14> */
.L_x_53:
[----:B------:R-:W-:Y:S05]  /*2860*/  BSYNC.RECONVERGENT B2 ;  /* 0x0000000000027941 */ /* 0x000fea0003800200 */
.L_x_52:
        /* <DEDUP_REMOVED lines=12> */
[----:B------:R-:W-:Y:S01]  /*2930*/  IMAD.MOV.U32 R2, RZ, RZ, R5 ;  /* 0x000000ffff027224 */ /* 0x000fe200078e0005 */
[----:B------:R-:W-:-:S07]  /*2940*/  MOV R39, 0x2960 ;  /* 0x0000296000277802 */ /* 0x000fce0000000f00 */
[----:B------:R-:W-:Y:S05]  /*2950*/  CALL.REL.NOINC `($__internal_0_$__cuda_sm3x_div_rn_noftz_f32_slowpath) ;  /* 0x0000001800a87944 */ /* 0x000fea0003c00000 */
[----:B------:R-:W-:-:S07]  /*2960*/  MOV R28, R2 ;  /* 0x00000002001c7202 */ /* 0x000fce0000000f00 */
.L_x_55:
[----:B------:R-:W-:Y:S05]  /*2970*/  BSYNC.RECONVERGENT B2 ;  /* 0x0000000000027941 */ /* 0x000fea0003800200 */
.L_x_54:
        /* <DEDUP_REMOVED lines=14> */
.L_x_57:
[----:B------:R-:W-:Y:S05]  /*2a60*/  BSYNC.RECONVERGENT B2 ;  /* 0x0000000000027941 */ /* 0x000fea0003800200 */
.L_x_56:
[----:B------:R-:W0:Y:S01]  /*2a70*/  LDC.64 R24, c[0x0][0x3a8] ;  /* 0x0000ea00ff187b82 */ /* 0x000e220000000a00 */
[----:B------:R-:W1:Y:S07]  /*2a80*/  LDCU UR4, c[0x0][0x3b0] ;  /* 0x00007600ff0477ac */ /* 0x000e6e0008000800 */
[----:B------:R-:W2:Y:S01]  /*2a90*/  LDC.64 R2, c[0x0][0x380] ;  /* 0x0000e000ff027b82 */ /* 0x000ea20000000a00 */
[----:B-1----:R-:W-:-:S04]  /*2aa0*/  ULEA.HI UR4, UR4, UR4, URZ, 0x1 ;  /* 0x0000000404047291 */ /* 0x002fc8000f8f08ff */
[----:B------:R-:W-:Y:S01]  /*2ab0*/  USHF.R.S32.HI UR4, URZ, 0x1, UR4 ;  /* 0x00000001ff047899 */ /* 0x000fe20008011404 */
[C---:B0-----:R-:W-:Y:S01]  /*2ac0*/  LEA.HI R4, R25.reuse, R25, RZ, 0x1 ;  /* 0x0000001919047211 */ /* 0x041fe200078f08ff */
[----:B------:R-:W-:Y:S02]  /*2ad0*/  IMAD R25, R25, R24, RZ ;  /* 0x0000001819197224 */ /* 0x000fe400078e02ff */
[----:B------:R-:W-:Y:S01]  /*2ae0*/  HFMA2 R24, -RZ, RZ, 0, 0 ;  /* 0x00000000ff187431 */ /* 0x000fe200000001ff */
[----:B------:R-:W-:Y:S02]  /*2af0*/  SHF.R.S32.HI R4, RZ, 0x1, R4 ;  /* 0x00000001ff047819 */ /* 0x000fe40000011404 */
[----:B------:R-:W-:Y:S01]  /*2b00*/  I2FP.F32.S32 R23, UR4 ;  /* 0x0000000400177c45 */ /* 0x000fe20008201400 */
[----:B--2---:R-:W-:Y:S01]  /*2b10*/  IMAD.WIDE.U32 R26, R26, 0x4, R2 ;  /* 0x000000041a1a7825 */ /* 0x004fe200078e0002 */
[----:B------:R-:W-:-:S07]  /*2b20*/  I2FP.F32.S32 R22, R4 ;  /* 0x0000000400167245 */ /* 0x000fce0000201400 */
.L_x_89:
[----:B0-----:R-:W0:Y:S01]  /*2b30*/  LDCU UR4, c[0x0][0x3a8] ;  /* 0x00007500ff0477ac */ /* 0x001e220008000800 */
[----:B-1----:R-:W1:Y:S01]  /*2b40*/  LDC R13, c[0x0][0x3b8] ;  /* 0x0000ee00ff0d7b82 */ /* 0x002e620000000800 */
[----:B------:R-:W-:Y:S01]  /*2b50*/  I2FP.F32.U32 R2, R24 ;  /* 0x0000001800027245 */ /* 0x000fe20000201000 */
[----:B------:R-:W-:Y:S01]  /*2b60*/  BSSY.RECONVERGENT B2, `(.L_x_58) ;  /* 0x0000022000027945 */ /* 0x000fe20003800200 */
[----:B--2---:R-:W2:Y:S03]  /*2b70*/  LDCU UR5, c[0x0][0x3b4] ;  /* 0x00007680ff0577ac */ /* 0x004ea60008000800 */
[----:B------:R-:W-:Y:S01]  /*2b80*/  FADD R2, R2, 0.5 ;  /* 0x3f00000002027421 */ /* 0x000fe20000000000 */
[----:B0-----:R-:W-:-:S05]  /*2b90*/  I2FP.F32.U32 R3, UR4 ;  /* 0x0000000400037c45 */ /* 0x001fca0008201000 */
[----:B------:R-:W-:Y:S02]  /*2ba0*/  FFMA R3, R3, -0.5, R2 ;  /* 0xbf00000003037823 */ /* 0x000fe40000000002 */
[----:B-1----:R-:W0:Y:S02]  /*2bb0*/  MUFU.RCP R2, R13 ;  /* 0x0000000d00027308 */ /* 0x002e240000001000 */
        /* <DEDUP_REMOVED lines=9> */
[-C--:B------:R-:W-:Y:S01]  /*2c50*/  FSETP.GEU.AND P0, PT, R9, R8.reuse, PT ;  /* 0x000000080900720b */ /* 0x080fe20003f0e000 */
[C---:B0-----:R-:W-:Y:S01]  /*2c60*/  FFMA R11, R2.reuse, -R13, 1 ;  /* 0x3f800000020b7423 */ /* 0x041fe2000000080d */
[----:B------:R-:W-:Y:S02]  /*2c70*/  FSETP.GEU.AND P1, PT, R7, R5, PT ;  /* 0x000000050700720b */ /* 0x000fe40003f2e000 */
        /* <DEDUP_REMOVED lines=11> */
[----:B------:R-:W-:Y:S01]  /*2d30*/  IMAD.MOV.U32 R3, RZ, RZ, R4 ;  /* 0x000000ffff037224 */ /* 0x000fe200078e0004 */
[----:B------:R-:W-:Y:S02]  /*2d40*/  MOV R39, 0x2d70 ;  /* 0x00002d7000277802 */ /* 0x000fe40000000f00 */
[----:B0-----:R-:W-:-:S07]  /*2d50*/  MOV R2, UR4 ;  /* 0x0000000400027c02 */ /* 0x001fce0008000f00 */
[----:B------:R-:W-:Y:S05]  /*2d60*/  CALL.REL.NOINC `($__internal_0_$__cuda_sm3x_div_rn_noftz_f32_slowpath) ;  /* 0x0000001400a47944 */ /* 0x000fea0003c00000 */
[----:B------:R-:W-:-:S07]  /*2d70*/  MOV R21, R2 ;  /* 0x0000000200157202 */ /* 0x000fce0000000f00 */
.L_x_59:
[----:B------:R-:W-:Y:S05]  /*2d80*/  BSYNC.RECONVERGENT B2 ;  /* 0x0000000000027941 */ /* 0x000fea0003800200 */
.L_x_58:
[----:B------:R-:W0:Y:S01]  /*2d90*/  LDC R10, c[0x0][0x3b8] ;  /* 0x0000ee00ff0a7b82 */ /* 0x000e220000000800 */
[-C--:B------:R-:W-:Y:S01]  /*2da0*/  FSETP.GT.AND P0, PT, R9, R8.reuse, PT ;  /* 0x000000080900720b */ /* 0x080fe20003f04000 */
[----:B------:R-:W-:Y:S01]  /*2db0*/  BSSY.RECONVERGENT B2, `(.L_x_60) ;  /* 0x0000015000027945 */ /* 0x000fe20003800200 */
[-C--:B------:R-:W-:Y:S02]  /*2dc0*/  FSETP.GT.AND P1, PT, R7, R5.reuse, PT ;  /* 0x000000050700720b */ /* 0x080fe40003f24000 */
[----:B------:R-:W-:Y:S02]  /*2dd0*/  FSEL R8, R9, R8, P0 ;  /* 0x0000000809087208 */ /* 0x000fe40000000000 */
[----:B------:R-:W-:Y:S02]  /*2de0*/  FSEL R7, R7, R5, P1 ;  /* 0x0000000507077208 */ /* 0x000fe40000800000 */
[----:B------:R-:W-:Y:S02]  /*2df0*/  F2I.FLOOR.NTZ R5, R21 ;  /* 0x0000001500057305 */ /* 0x000fe40000207100 */
[----:B------:R-:W-:-:S04]  /*2e00*/  FSETP.GT.AND P0, PT, R8, R7, PT ;  /* 0x000000070800720b */ /* 0x000fc80003f04000 */
[----:B------:R-:W-:Y:S02]  /*2e10*/  FSEL R13, R8, R7, P0 ;  /* 0x00000007080d7208 */ /* 0x000fe40000000000 */
        /* <DEDUP_REMOVED lines=14> */
.L_x_61:
[----:B------:R-:W-:Y:S05]  /*2f00*/  BSYNC.RECONVERGENT B2 ;  /* 0x0000000000027941 */ /* 0x000fea0003800200 */
.L_x_60:
[----:B------:R-:W0:Y:S01]  /*2f10*/  LDC R11, c[0x0][0x3bc] ;  /* 0x0000ef00ff0b7b82 */ /* 0x000e220000000800 */
[C---:B------:R-:W-:Y:S01]  /*2f20*/  FFMA R2, R6.reuse, R28, RZ ;  /* 0x0000001c06027223 */ /* 0x040fe200000000ff */
[----:B------:R-:W-:Y:S01]  /*2f30*/  FFMA R6, R6, R0, RZ ;  /* 0x0000000006067223 */ /* 0x000fe200000000ff */
[----:B------:R-:W-:Y:S01]  /*2f40*/  F2I.FLOOR.NTZ R19, R20 ;  /* 0x0000001400137305 */ /* 0x000fe20000207100 */
[----:B------:R-:W-:Y:S01]  /*2f50*/  BSSY.RECONVERGENT B2, `(.L_x_62) ;  /* 0x0000013000027945 */ /* 0x000fe20003800200 */
[CC--:B0-----:R-:W-:Y:S01]  /*2f60*/  FFMA R7, R23.reuse, R11.reuse, R2 ;  /* 0x0000000b17077223 */ /* 0x0c1fe20000000002 */
[----:B------:R-:W-:-:S05]  /*2f70*/  FFMA R6, R23, R11, R6 ;  /* 0x0000000b17067223 */ /* 0x000fca0000000006 */
        /* <DEDUP_REMOVED lines=11> */
[----:B------:R-:W-:Y:S01]  /*3030*/  IMAD.MOV.U32 R3, RZ, RZ, R16 ;  /* 0x000000ffff037224 */ /* 0x000fe200078e0010 */
[----:B------:R-:W-:Y:S02]  /*3040*/  MOV R39, 0x3070 ;  /* 0x0000307000277802 */ /* 0x000fe40000000f00 */
[----:B0-----:R-:W-:-:S07]  /*3050*/  MOV R2, UR4 ;  /* 0x0000000400027c02 */ /* 0x001fce0008000f00 */
[----:B------:R-:W-:Y:S05]  /*3060*/  CALL.REL.NOINC `($__internal_0_$__cuda_sm3x_div_rn_noftz_f32_slowpath) ;  /* 0x0000001000e47944 */ /* 0x000fea0003c00000 */
[----:B------:R-:W-:-:S07]  /*3070*/  MOV R18, R2 ;  /* 0x0000000200127202 */ /* 0x000fce0000000f00 */
.L_x_63:
[----:B------:R-:W-:Y:S05]  /*3080*/  BSYNC.RECONVERGENT B2 ;  /* 0x0000000000027941 */ /* 0x000fea0003800200 */
.L_x_62:
        /* <DEDUP_REMOVED lines=18> */
.L_x_65:
[----:B------:R-:W-:Y:S05]  /*31b0*/  BSYNC.RECONVERGENT B2 ;  /* 0x0000000000027941 */ /* 0x000fea0003800200 */
.L_x_64:
[----:B------:R-:W0:Y:S01]  /*31c0*/  LDC R2, c[0x0][0x3ac] ;  /* 0x0000eb00ff027b82 */ /* 0x000e220000000800 */
[----:B------:R-:W-:Y:S01]  /*31d0*/  VIMNMX R11, PT, PT, RZ, R5, !PT ;  /* 0x00000005ff0b7248 */ /* 0x000fe20007fe0100 */
[----:B------:R-:W-:Y:S01]  /*31e0*/  BSSY.RECONVERGENT B2, `(.L_x_66) ;  /* 0x000011c000027945 */ /* 0x000fe20003800200 */
[----:B0-----:R-:W-:-:S13]  /*31f0*/  ISETP.GE.AND P0, PT, R19, R2, PT ;  /* 0x000000021300720c */ /* 0x001fda0003f06270 */
[----:B------:R-:W-:-:S05]  /*3200*/  @P0 VIADD R19, R2, 0xffffffff ;  /* 0xffffffff02130836 */ /* 0x000fca0000000000 */
[----:B------:R-:W-:-:S13]  /*3210*/  ISETP.GT.AND P0, PT, R11, R19, PT ;  /* 0x000000130b00720c */ /* 0x000fda0003f04270 */
[----:B------:R-:W-:Y:S05]  /*3220*/  @P0 BRA `(.L_x_67) ;  /* 0x00000010005c0947 */ /* 0x000fea0003800000 */
[----:B------:R-:W0:Y:S01]  /*3230*/  F2I.FLOOR.NTZ R15, R18 ;  /* 0x00000012000f7305 */ /* 0x000e220000207100 */
[----:B------:R-:W1:Y:S01]  /*3240*/  LDC R7, c[0x0][0x3b0] ;  /* 0x0000ec00ff077b82 */ /* 0x000e620000000800 */
[----:B------:R-:W-:Y:S01]  /*3250*/  FADD R16, -R16, R6 ;  /* 0x0000000610107221 */ /* 0x000fe20000000100 */
[----:B------:R-:W-:Y:S01]  /*3260*/  BSSY.RECONVERGENT B3, `(.L_x_68) ;  /* 0x000001a000037945 */ /* 0x000fe20003800200 */
[----:B------:R-:W-:-:S04]  /*3270*/  FADD R13, -R4, R13 ;  /* 0x0000000d040d7221 */ /* 0x000fc80000000100 */
[----:B------:R-:W2:Y:S01]  /*3280*/  MUFU.RCP R5, R16 ;  /* 0x0000001000057308 */ /* 0x000ea20000001000 */
[----:B0-----:R-:W-:-:S07]  /*3290*/  VIMNMX R15, PT, PT, RZ, R15, !PT ;  /* 0x0000000fff0f7248 */ /* 0x001fce0007fe0100 */
[----:B------:R-:W1:Y:S01]  /*32a0*/  F2I.FLOOR.NTZ R14, R17 ;  /* 0x00000011000e7305 */ /* 0x000e620000207100 */
[----:B------:R-:W-:-:S04]  /*32b0*/  I2FP.F32.U32 R3, R15 ;  /* 0x0000000f00037245 */ /* 0x000fc80000201000 */
[----:B------:R-:W-:Y:S01]  /*32c0*/  FSETP.GEU.AND P1, PT, R18, R3, PT ;  /* 0x000000031200720b */ /* 0x000fe20003f2e000 */
[C---:B------:R-:W-:Y:S01]  /*32d0*/  FADD R2, R3.reuse, 1 ;  /* 0x3f80000003027421 */ /* 0x040fe20000000000 */
        /* <DEDUP_REMOVED lines=9> */
[----:B------:R-:W-:-:S03]  /*3370*/  @P1 IADD3 R14, PT, PT, R7, -0x1, RZ ;  /* 0xffffffff070e1810 */ /* 0x000fc60007ffe0ff */
[----:B------:R-:W-:Y:S01]  /*3380*/  FFMA R12, -R16, R5, R3 ;  /* 0x00000005100c7223 */ /* 0x000fe20000000103 */
[----:B------:R-:W-:-:S03]  /*3390*/  IADD3 R10, PT, PT, R14, 0x1, RZ ;  /* 0x000000010e0a7810 */ /* 0x000fc60007ffe0ff */
[----:B------:R-:W-:Y:S01]  /*33a0*/  FFMA R12, R8, R12, R5 ;  /* 0x0000000c080c7223 */ /* 0x000fe20000000005 */
[----:B0-----:R-:W-:Y:S06]  /*33b0*/  @!P0 BRA `(.L_x_69) ;  /* 0x0000000000108947 */ /* 0x001fec0003800000 */
[----:B------:R-:W-:Y:S02]  /*33c0*/  MOV R2, R16 ;  /* 0x0000001000027202 */ /* 0x000fe40000000f00 */
[----:B------:R-:W-:-:S07]  /*33d0*/  MOV R39, 0x33f0 ;  /* 0x000033f000277802 */ /* 0x000fce0000000f00 */
[----:B------:R-:W-:Y:S05]  /*33e0*/  CALL.REL.NOINC `($__internal_0_$__cuda_sm3x_div_rn_noftz_f32_slowpath) ;  /* 0x0000001000047944 */ /* 0x000fea0003c00000 */
[----:B------:R-:W-:-:S07]  /*33f0*/  MOV R12, R2 ;  /* 0x00000002000c7202 */ /* 0x000fce0000000f00 */
.L_x_69:
[----:B------:R-:W-:Y:S05]  /*3400*/  BSYNC.RECONVERGENT B3 ;  /* 0x0000000000037941 */ /* 0x000fea0003800200 */
.L_x_68:
[----:B------:R-:W-:Y:S01]  /*3410*/  IADD3 R9, PT, PT, R15, 0x1, RZ ;  /* 0x000000010f097810 */ /* 0x000fe20007ffe0ff */
[----:B------:R-:W0:Y:S01]  /*3420*/  MUFU.RCP R7, R16 ;  /* 0x0000001000077308 */ /* 0x000e220000001000 */
[----:B------:R-:W-:Y:S02]  /*3430*/  BSSY.RECONVERGENT B3, `(.L_x_70) ;  /* 0x0000014000037945 */ /* 0x000fe40003800200 */
[----:B------:R-:W-:-:S04]  /*3440*/  I2FP.F32.U32 R3, R9 ;  /* 0x0000000900037245 */ /* 0x000fc80000201000 */
[----:B------:R-:W-:Y:S01]  /*3450*/  FSETP.GEU.AND P1, PT, R18, R3, PT ;  /* 0x000000031200720b */ /* 0x000fe20003f2e000 */
[----:B------:R-:W-:-:S03]  /*3460*/  FADD R2, R3, 1 ;  /* 0x3f80000003027421 */ /* 0x000fc60000000000 */
[----:B------:R-:W-:Y:S02]  /*3470*/  FSEL R3, R3, R18, !P1 ;  /* 0x0000001203037208 */ /* 0x000fe40004800000 */
[----:B------:R-:W-:-:S04]  /*3480*/  FSETP.GEU.AND P0, PT, R2, R17, PT ;  /* 0x000000110200720b */ /* 0x000fc80003f0e000 */
        /* <DEDUP_REMOVED lines=14> */
.L_x_71:
[----:B------:R-:W-:Y:S05]  /*3570*/  BSYNC.RECONVERGENT B3 ;  /* 0x0000000000037941 */ /* 0x000fea0003800200 */
.L_x_70:
        /* <DEDUP_REMOVED lines=18> */
[----:B------:R-:W-:Y:S02]  /*36a0*/  MOV R2, R16 ;  /* 0x0000001000027202 */ /* 0x000fe40000000f00 */
[----:B------:R-:W-:-:S07]  /*36b0*/  MOV R39, 0x36d0 ;  /* 0x000036d000277802 */ /* 0x000fce0000000f00 */
[----:B------:R-:W-:Y:S05]  /*36c0*/  CALL.REL.NOINC `($__internal_0_$__cuda_sm3x_div_rn_noftz_f32_slowpath) ;  /* 0x0000000c004c7944 */ /* 0x000fea0003c00000 */
[----:B------:R-:W-:-:S07]  /*36d0*/  IMAD.MOV.U32 R6, RZ, RZ, R2 ;  /* 0x000000ffff067224 */ /* 0x000fce00078e0002 */
.L_x_73:
[----:B------:R-:W-:Y:S05]  /*36e0*/  BSYNC.RECONVERGENT B3 ;  /* 0x0000000000037941 */ /* 0x000fea0003800200 */
.L_x_72:
[----:B------:R-:W-:Y:S01]  /*36f0*/  I2FP.F32.U32 R2, R11 ;  /* 0x0000000b00027245 */ /* 0x000fe20000201000 */
[----:B0-----:R-:W0:Y:S01]  /*3700*/  MUFU.RCP R4, R13 ;  /* 0x0000000d00047308 */ /* 0x001e220000001000 */
[----:B------:R-:W-:Y:S01]  /*3710*/  BSSY.RECONVERGENT B3, `(.L_x_74) ;  /* 0x0000013000037945 */ /* 0x000fe20003800200 */
[----:B------:R-:W-:Y:S02]  /*3720*/  ISETP.GE.AND P2, PT, R14, R15, PT ;  /* 0x0000000f0e00720c */ /* 0x000fe40003f46270 */
[----:B------:R-:W-:Y:S01]  /*3730*/  FADD R3, R2, 1 ;  /* 0x3f80000002037421 */ /* 0x000fe20000000000 */
[----:B------:R-:W-:-:S04]  /*3740*/  FSETP.GEU.AND P1, PT, R21, R2, PT ;  /* 0x000000021500720b */ /* 0x000fc80003f2e000 */
[CC--:B------:R-:W-:Y:S02]  /*3750*/  FSETP.GEU.AND P0, PT, R3.reuse, R20.reuse, PT ;  /* 0x000000140300720b */ /* 0x0c0fe40003f0e000 */
[----:B------:R-:W-:Y:S02]  /*3760*/  FSEL R2, R2, R21, !P1 ;  /* 0x0000001502027208 */ /* 0x000fe40004800000 */
        /* <DEDUP_REMOVED lines=8> */
[----:B0123-5:R-:W-:Y:S06]  /*37f0*/  @!P0 BRA `(.L_x_75) ;  /* 0x0000000000108947 */ /* 0x02ffec0003800000 */
[----:B------:R-:W-:Y:S02]  /*3800*/  MOV R2, R13 ;  /* 0x0000000d00027202 */ /* 0x000fe40000000f00 */
[----:B------:R-:W-:-:S07]  /*3810*/  MOV R39, 0x3830 ;  /* 0x0000383000277802 */ /* 0x000fce0000000f00 */
[----:B------:R-:W-:Y:S05]  /*3820*/  CALL.REL.NOINC `($__internal_0_$__cuda_sm3x_div_rn_noftz_f32_slowpath) ;  /* 0x0000000800f47944 */ /* 0x000fea0003c00000 */
[----:B------:R-:W-:-:S07]  /*3830*/  MOV R5, R2 ;  /* 0x0000000200057202 */ /* 0x000fce0000000f00 */
.L_x_75:
[----:B------:R-:W-:Y:S05]  /*3840*/  BSYNC.RECONVERGENT B3 ;  /* 0x0000000000037941 */ /* 0x000fea0003800200 */
.L_x_74:
        /* <DEDUP_REMOVED lines=14> */
[----:B------:R-:W-:-:S04]  /*3930*/  LOP3.LUT R40, R40, 0x3, RZ, 0xc0, !PT ;  /* 0x0000000328287812 */ /* 0x000fc800078ec0ff */
[----:B------:R-:W-:Y:S01]  /*3940*/  ISETP.NE.AND P0, PT, R40, 0x1, PT ;  /* 0x000000012800780c */ /* 0x000fe20003f05270 */
[----:B--2---:R-:W-:-:S04]  /*3950*/  FMUL R4, R38, R5 ;  /* 0x0000000526047220 */ /* 0x004fc80000400000 */
[----:B-----5:R-:W-:Y:S01]  /*3960*/  FFMA R35, R4, R12, R35 ;  /* 0x0000000c04237223 */ /* 0x020fe20000000023 */
[----:B------:R-:W-:-:S04]  /*3970*/  MOV R4, R9 ;  /* 0x0000000900047202 */ /* 0x000fc80000000f00 */
[----:B------:R0:W-:Y:S03]  /*3980*/  STG.E desc[UR6][R26.64], R35 ;  /* 0x000000231a007986 */ /* 0x0001e6000c101906 */
[----:B------:R-:W-:Y:S05]  /*3990*/  @!P0 BRA `(.L_x_79) ;  /* 0x0000000000488947 */ /* 0x000fea0003800000 */
[----:B------:R-:W-:-:S04]  /*39a0*/  IMAD.IADD R41, R41, 0x1, R3 ;  /* 0x0000000129297824 */ /* 0x000fc800078e0203 */
[----:B------:R-:W-:-:S04]  /*39b0*/  IMAD R39, R41, R2, R24 ;  /* 0x0000000229277224 */ /* 0x000fc800078e0218 */
[----:B------:R-:W-:-:S06]  /*39c0*/  IMAD.WIDE R38, R39, 0x4, R36 ;  /* 0x0000000427267825 */ /* 0x000fcc00078e0224 */
[----:B------:R-:W2:Y:S01]  /*39d0*/  LDG.E R38, desc[UR6][R38.64] ;  /* 0x0000000626267981 */ /* 0x000ea2000c1e1900 */
[----:B------:R-:W-:Y:S01]  /*39e0*/  ISETP.NE.AND P0, PT, R40, 0x2, PT ;  /* 0x000000022800780c */ /* 0x000fe20003f05270 */
[----:B--2---:R-:W-:-:S04]  /*39f0*/  FMUL R4, R38, R5 ;  /* 0x0000000526047220 */ /* 0x004fc80000400000 */
[----:B0-----:R-:W-:Y:S01]  /*3a00*/  FFMA R35, R4, R8, R35 ;  /* 0x0000000804237223 */ /* 0x001fe20000000023 */
[----:B------:R-:W-:-:S04]  /*3a10*/  MOV R4, R7 ;  /* 0x0000000700047202 */ /* 0x000fc80000000f00 */
[----:B------:R1:W-:Y:S03]  /*3a20*/  STG.E desc[UR6][R26.64], R35 ;  /* 0x000000231a007986 */ /* 0x0003e6000c101906 */
[----:B------:R-:W-:Y:S05]  /*3a30*/  @!P0 BRA `(.L_x_79) ;  /* 0x0000000000208947 */ /* 0x000fea0003800000 */
[----:B------:R-:W-:-:S05]  /*3a40*/  IADD3 R3, PT, PT, R41, R3, RZ ;  /* 0x0000000329037210 */ /* 0x000fca0007ffe0ff */
[----:B------:R-:W-:-:S04]  /*3a50*/  IMAD R3, R3, R2, R24 ;  /* 0x0000000203037224 */ /* 0x000fc800078e0218 */
[----:B------:R-:W-:-:S06]  /*3a60*/  IMAD.WIDE R36, R3, 0x4, R36 ;  /* 0x0000000403247825 */ /* 0x000fcc00078e0224 */
[----:B------:R-:W2:Y:S01]  /*3a70*/  LDG.E R36, desc[UR6][R36.64] ;  /* 0x0000000624247981 */ /* 0x000ea2000c1e1900 */
[----:B------:R-:W-:Y:S01]  /*3a80*/  IADD3 R4, PT, PT, R15, 0x3, RZ ;  /* 0x000000030f047810 */ /* 0x000fe20007ffe0ff */
[----:B--2---:R-:W-:-:S04]  /*3a90*/  FMUL R2, R36, R5 ;  /* 0x0000000524027220 */ /* 0x004fc80000400000 */
[----:B-1----:R-:W-:-:S05]  /*3aa0*/  FFMA R35, R6, R2, R35 ;  /* 0x0000000206237223 */ /* 0x002fca0000000023 */
[----:B------:R2:W-:Y:S02]  /*3ab0*/  STG.E desc[UR6][R26.64], R35 ;  /* 0x000000231a007986 */ /* 0x0005e4000c101906 */
.L_x_79:
[----:B------:R-:W-:Y:S05]  /*3ac0*/  BSYNC.RECONVERGENT B0 ;  /* 0x0000000000007941 */ /* 0x000fea0003800200 */
.L_x_78:
[----:B------:R-:W-:-:S04]  /*3ad0*/  IADD3 R2, PT, PT, -R15, R14, RZ ;  /* 0x0000000e0f027210 */ /* 0x000fc80007ffe1ff */
[----:B------:R-:W-:-:S13]  /*3ae0*/  ISETP.GE.U32.AND P0, PT, R2, 0x3, PT ;  /* 0x000000030200780c */ /* 0x000fda0003f06070 */
[----:B------:R-:W-:Y:S05]  /*3af0*/  @!P0 BRA `(.L_x_77) ;  /* 0x0000000800188947 */ /* 0x000fea0003800000 */
[----:B------:R-:W3:Y:S01]  /*3b00*/  LDC.64 R2, c[0x0][0x3a8] ;  /* 0x0000ea00ff027b82 */ /* 0x000ee20000000a00 */
[C---:B------:R-:W-:Y:S01]  /*3b10*/  IADD3 R38, PT, PT, R4.reuse, 0x2, RZ ;  /* 0x0000000204267810 */ /* 0x040fe20007ffe0ff */
[C---:B------:R-:W-:Y:S02]  /*3b20*/  VIADD R40, R4.reuse, 0x3 ;  /* 0x0000000304287836 */ /* 0x040fe40000000000 */
[-C--:B---3--:R-:W-:Y:S02]  /*3b30*/  IMAD R36, R4, R3.reuse, R3 ;  /* 0x0000000304247224 */ /* 0x088fe400078e0203 */
[-CC-:B------:R-:W-:Y:S02]  /*3b40*/  IMAD R37, R38, R3.reuse, R11.reuse ;  /* 0x0000000326257224 */ /* 0x180fe400078e020b */
[-CC-:B------:R-:W-:Y:S02]  /*3b50*/  IMAD R39, R40, R3.reuse, R11.reuse ;  /* 0x0000000328277224 */ /* 0x180fe400078e020b */
[----:B------:R-:W-:Y:S01]  /*3b60*/  IMAD R41, R4, R3, R11 ;  /* 0x0000000304297224 */ /* 0x000fe200078e020b */
[----:B------:R-:W-:Y:S01]  /*3b70*/  IADD3 R3, PT, PT, R36, R11, RZ ;  /* 0x0000000b24037210 */ /* 0x000fe20007ffe0ff */
[----:B------:R-:W-:-:S02]  /*3b80*/  IMAD R36, R37, R2, R24 ;  /* 0x0000000225247224 */ /* 0x000fc400078e0218 */
[-CC-:B------:R-:W-:Y:S02]  /*3b90*/  IMAD R37, R39, R2.reuse, R24.reuse ;  /* 0x0000000227257224 */ /* 0x180fe400078e0218 */
[-CC-:B------:R-:W-:Y:S02]  /*3ba0*/  IMAD R38, R41, R2.reuse, R24.reuse ;  /* 0x0000000229267224 */ /* 0x180fe400078e0218 */
[----:B------:R-:W-:-:S07]  /*3bb0*/  IMAD R40, R3, R2, R24 ;  /* 0x0000000203287224 */ /* 0x000fce00078e0218 */
.L_x_88:
        /* <DEDUP_REMOVED lines=21> */
.L_x_81:
[----:B------:R-:W-:Y:S05]  /*3d10*/  BSYNC.RECONVERGENT B4 ;  /* 0x0000000000047941 */ /* 0x000fea0003800200 */
.L_x_80:
[----:B------:R-:W3:Y:S02]  /*3d20*/  LDC.64 R2, c[0x0][0x388] ;  /* 0x0000e200ff027b82 */ /* 0x000ee40000000a00 */
[----:B---3--:R-:W-:-:S06]  /*3d30*/  IMAD.WIDE R2, R38, 0x4, R2 ;  /* 0x0000000426027825 */ /* 0x008fcc00078e0202 */
[----:B------:R-:W3:Y:S01]  /*3d40*/  LDG.E R2, desc[UR6][R2.64] ;  /* 0x0000000602027981 */ /* 0x000ee2000c1e1900 */
[----:B------:R-:W-:Y:S01]  /*3d50*/  IADD3 R39, PT, PT, R4, 0x1, RZ ;  /* 0x0000000104277810 */ /* 0x000fe20007ffe0ff */
[----:B------:R-:W4:Y:S01]  /*3d60*/  MUFU.RCP R41, R16 ;  /* 0x0000001000297308 */ /* 0x000f220000001000 */
[----:B------:R-:W-:Y:S02]  /*3d70*/  BSSY.RECONVERGENT B4, `(.L_x_82) ;  /* 0x0000017000047945 */ /* 0x000fe40003800200 */
[----:B------:R-:W-:-:S04]  /*3d80*/  I2FP.F32.U32 R39, R39 ;  /* 0x0000002700277245 */ /* 0x000fc80000201000 */
[----:B------:R-:W-:Y:S01]  /*3d90*/  FSETP.GEU.AND P1, PT, R18, R39, PT ;  /* 0x000000271200720b */ /* 0x000fe20003f2e000 */
[----:B------:R-:W-:-:S03]  /*3da0*/  FADD R46, R39, 1 ;  /* 0x3f800000272e7421 */ /* 0x000fc60000000000 */
[----:B------:R-:W-:Y:S02]  /*3db0*/  FSEL R39, R39, R18, !P1 ;  /* 0x0000001227277208 */ /* 0x000fe40004800000 */
[----:B------:R-:W-:-:S04]  /*3dc0*/  FSETP.GEU.AND P0, PT, R46, R17, PT ;  /* 0x000000112e00720b */ /* 0x000fc80003f0e000 */
[----:B------:R-:W-:-:S05]  /*3dd0*/  FSEL R46, R46, R17, !P0 ;  /* 0x000000112e2e7208 */ /* 0x000fca0004000000 */
[----:B------:R-:W-:-:S04]  /*3de0*/  FADD R39, R46, -R39 ;  /* 0x800000272e277221 */ /* 0x000fc80000000000 */
[----:B------:R-:W0:Y:S01]  /*3df0*/  FCHK P0, R39, R16 ;  /* 0x0000001027007302 */ /* 0x000e220000000000 */
[----:B---3--:R-:W-:Y:S01]  /*3e00*/  FMUL R44, R2, R5 ;  /* 0x00000005022c7220 */ /* 0x008fe20000400000 */
[----:B----4-:R-:W-:-:S03]  /*3e10*/  FFMA R2, -R16, R41, 1 ;  /* 0x3f80000010027423 */ /* 0x010fc60000000129 */
[----:B012--5:R-:W-:Y:S01]  /*3e20*/  FFMA R35, R44, R42, R35 ;  /* 0x0000002a2c237223 */ /* 0x027fe20000000023 */
[----:B------:R-:W-:-:S04]  /*3e30*/  FFMA R2, R41, R2, R41 ;  /* 0x0000000229027223 */ /* 0x000fc80000000029 */
[----:B------:R0:W-:Y:S01]  /*3e40*/  STG.E desc[UR6][R26.64], R35 ;  /* 0x000000231a007986 */ /* 0x0001e2000c101906 */
[----:B------:R-:W-:-:S04]  /*3e50*/  FFMA R3, R2, R39, RZ ;  /* 0x0000002702037223 */ /* 0x000fc800000000ff */
[----:B------:R-:W-:-:S04]  /*3e60*/  FFMA R42, -R16, R3, R39 ;  /* 0x00000003102a7223 */ /* 0x000fc80000000127 */
[----:B------:R-:W-:Y:S01]  /*3e70*/  FFMA R42, R2, R42, R3 ;  /* 0x0000002a022a7223 */ /* 0x000fe20000000003 */
[----:B------:R-:W-:Y:S06]  /*3e80*/  @!P0 BRA `(.L_x_83) ;  /* 0x0000000000148947 */ /* 0x000fec0003800000 */
[----:B------:R-:W-:Y:S01]  /*3e90*/  IMAD.MOV.U32 R3, RZ, RZ, R39 ;  /* 0x000000ffff037224 */ /* 0x000fe200078e0027 */
[----:B------:R-:W-:Y:S02]  /*3ea0*/  MOV R2, R16 ;  /* 0x0000001000027202 */ /* 0x000fe40000000f00 */
[----:B------:R-:W-:-:S07]  /*3eb0*/  MOV R39, 0x3ed0 ;  /* 0x00003ed000277802 */ /* 0x000fce0000000f00 */
[----:B0-----:R-:W-:Y:S05]  /*3ec0*/  CALL.REL.NOINC `($__internal_0_$__cuda_sm3x_div_rn_noftz_f32_slowpath) ;  /* 0x00000004004c7944 */ /* 0x001fea0003c00000 */
[----:B------:R-:W-:-:S07]  /*3ed0*/  MOV R42, R2 ;  /* 0x00000002002a7202 */ /* 0x000fce0000000f00 */
.L_x_83:
[----:B------:R-:W-:Y:S05]  /*3ee0*/  BSYNC.RECONVERGENT B4 ;  /* 0x0000000000047941 */ /* 0x000fea0003800200 */
.L_x_82:
[----:B------:R-:W1:Y:S02]  /*3ef0*/  LDC.64 R2, c[0x0][0x388] ;  /* 0x0000e200ff027b82 */ /* 0x000e640000000a00 */
[----:B-1----:R-:W-:-:S06]  /*3f00*/  IMAD.WIDE R2, R40, 0x4, R2 ;  /* 0x0000000428027825 */ /* 0x002fcc00078e0202 */
[----:B------:R-:W2:Y:S01]  /*3f10*/  LDG.E R2, desc[UR6][R2.64] ;  /* 0x0000000602027981 */ /* 0x000ea2000c1e1900 */
[----:B------:R-:W-:Y:S01]  /*3f20*/  IADD3 R39, PT, PT, R4, 0x2, RZ ;  /* 0x0000000204277810 */ /* 0x000fe20007ffe0ff */
[----:B------:R-:W1:Y:S01]  /*3f30*/  MUFU.RCP R41, R16 ;  /* 0x0000001000297308 */ /* 0x000e620000001000 */
        /* <DEDUP_REMOVED lines=8> */
[----:B------:R-:W3:Y:S01]  /*3fc0*/  FCHK P0, R39, R16 ;  /* 0x0000001027007302 */ /* 0x000ee20000000000 */
[----:B--2---:R-:W-:Y:S01]  /*3fd0*/  FMUL R44, R2, R5 ;  /* 0x00000005022c7220 */ /* 0x004fe20000400000 */
[----:B-1----:R-:W-:-:S03]  /*3fe0*/  FFMA R2, -R16, R41, 1 ;  /* 0x3f80000010027423 */ /* 0x002fc60000000129 */
[----:B0-----:R-:W-:Y:S01]  /*3ff0*/  FFMA R35, R44, R42, R35 ;  /* 0x0000002a2c237223 */ /* 0x001fe20000000023 */
[----:B------:R-:W-:-:S04]  /*4000*/  FFMA R2, R41, R2, R41 ;  /* 0x0000000229027223 */ /* 0x000fc80000000029 */
[----:B------:R0:W-:Y:S01]  /*4010*/  STG.E desc[UR6][R26.64], R35 ;  /* 0x000000231a007986 */ /* 0x0001e2000c101906 */
[----:B------:R-:W-:-:S04]  /*4020*/  FFMA R3, R2, R39, RZ ;  /* 0x0000002702037223 */ /* 0x000fc800000000ff */
[----:B------:R-:W-:-:S04]  /*4030*/  FFMA R42, -R16, R3, R39 ;  /* 0x00000003102a7223 */ /* 0x000fc80000000127 */
[----:B------:R-:W-:Y:S01]  /*4040*/  FFMA R42, R2, R42, R3 ;  /* 0x0000002a022a7223 */ /* 0x000fe20000000003 */
[----:B---3--:R-:W-:Y:S06]  /*4050*/  @!P0 BRA `(.L_x_85) ;  /* 0x0000000000148947 */ /* 0x008fec0003800000 */
[----:B------:R-:W-:Y:S02]  /*4060*/  MOV R3, R39 ;  /* 0x0000002700037202 */ /* 0x000fe40000000f00 */
[----:B------:R-:W-:Y:S02]  /*4070*/  MOV R2, R16 ;  /* 0x0000001000027202 */ /* 0x000fe40000000f00 */
[----:B------:R-:W-:-:S07]  /*4080*/  MOV R39, 0x40a0 ;  /* 0x000040a000277802 */ /* 0x000fce0000000f00 */
[----:B0-----:R-:W-:Y:S05]  /*4090*/  CALL.REL.NOINC `($__internal_0_$__cuda_sm3x_div_rn_noftz_f32_slowpath) ;  /* 0x0000000000d87944 */ /* 0x001fea0003c00000 */
[----:B------:R-:W-:-:S07]  /*40a0*/  IMAD.MOV.U32 R42, RZ, RZ, R2 ;  /* 0x000000ffff2a7224 */ /* 0x000fce00078e0002 */
.L_x_85:
[----:B------:R-:W-:Y:S05]  /*40b0*/  BSYNC.RECONVERGENT B4 ;  /* 0x0000000000047941 */ /* 0x000fea0003800200 */
.L_x_84:
        /* <DEDUP_REMOVED lines=28> */
.L_x_87:
[----:B------:R-:W-:Y:S05]  /*4280*/  BSYNC.RECONVERGENT B4 ;  /* 0x0000000000047941 */ /* 0x000fea0003800200 */
.L_x_86:
[----:B------:R-:W1:Y:S02]  /*4290*/  LDC.64 R2, c[0x0][0x388] ;  /* 0x0000e200ff027b82 */ /* 0x000e640000000a00 */
[----:B-1----:R-:W-:-:S06]  /*42a0*/  IMAD.WIDE R2, R37, 0x4, R2 ;  /* 0x0000000425027825 */ /* 0x002fcc00078e0202 */
[----:B------:R-:W2:Y:S01]  /*42b0*/  LDG.E R2, desc[UR6][R2.64] ;  /* 0x0000000602027981 */ /* 0x000ea2000c1e1900 */
[----:B------:R-:W-:Y:S01]  /*42c0*/  IADD3 R4, PT, PT, R4, 0x4, RZ ;  /* 0x0000000404047810 */ /* 0x000fe20007ffe0ff */
[C---:B------:R-:W-:Y:S01]  /*42d0*/  IMAD R40, R25.reuse, 0x4, R40 ;  /* 0x0000000419287824 */ /* 0x040fe200078e0228 */
[C---:B------:R-:W-:Y:S02]  /*42e0*/  LEA R36, R25.reuse, R36, 0x2 ;  /* 0x0000002419247211 */ /* 0x040fe400078e10ff */
[----:B------:R-:W-:Y:S02]  /*42f0*/  ISETP.NE.AND P0, PT, R4, R10, PT ;  /* 0x0000000a0400720c */ /* 0x000fe40003f05270 */
[C---:B------:R-:W-:Y:S02]  /*4300*/  LEA R38, R25.reuse, R38, 0x2 ;  /* 0x0000002619267211 */ /* 0x040fe400078e10ff */
[----:B------:R-:W-:Y:S01]  /*4310*/  LEA R37, R25, R37, 0x2 ;  /* 0x0000002519257211 */ /* 0x000fe200078e10ff */
[----:B--2---:R-:W-:-:S04]  /*4320*/  FMUL R44, R2, R5 ;  /* 0x00000005022c7220 */ /* 0x004fc80000400000 */
[----:B0-----:R-:W-:-:S05]  /*4330*/  FFMA R35, R44, R42, R35 ;  /* 0x0000002a2c237223 */ /* 0x001fca0000000023 */
[----:B------:R3:W-:Y:S01]  /*4340*/  STG.E desc[UR6][R26.64], R35 ;  /* 0x000000231a007986 */ /* 0x0007e2000c101906 */
[----:B------:R-:W-:Y:S05]  /*4350*/  @P0 BRA `(.L_x_88) ;  /* 0xfffffff800180947 */ /* 0x000fea000383ffff */
.L_x_77:
[----:B------:R-:W-:Y:S05]  /*4360*/  BSYNC.RECONVERGENT B3 ;  /* 0x0000000000037941 */ /* 0x000fea0003800200 */
.L_x_76:
[C---:B------:R-:W-:Y:S02]  /*4370*/  ISETP.NE.AND P0, PT, R11.reuse, R19, PT ;  /* 0x000000130b00720c */ /* 0x040fe40003f05270 */
[----:B------:R-:W-:-:S11]  /*4380*/  IADD3 R11, PT, PT, R11, 0x1, RZ ;  /* 0x000000010b0b7810 */ /* 0x000fd60007ffe0ff */
[----:B------:R-:W-:Y:S05]  /*4390*/  @P0 BRA `(.L_x_72) ;  /* 0xfffffff000d40947 */ /* 0x000fea000383ffff */
.L_x_67:
[----:B------:R-:W-:Y:S05]  /*43a0*/  BSYNC.RECONVERGENT B2 ;  /* 0x0000000000027941 */ /* 0x000fea0003800200 */
.L_x_66:
[----:B------:R-:W4:Y:S01]  /*43b0*/  LDCU UR4, c[0x0][0x3a8] ;  /* 0x00007500ff0477ac */ /* 0x000f220008000800 */
[----:B------:R-:W-:-:S04]  /*43c0*/  IADD3 R24, PT, PT, R24, 0x1, RZ ;  /* 0x0000000118187810 */ /* 0x000fc80007ffe0ff */
[----:B----4-:R-:W-:-:S13]  /*43d0*/  ISETP.NE.AND P0, PT, R24, UR4, PT ;  /* 0x0000000418007c0c */ /* 0x010fda000bf05270 */
[----:B------:R-:W-:Y:S05]  /*43e0*/  @!P0 EXIT ;  /* 0x000000000000894d */ /* 0x000fea0003800000 */
[----:B------:R-:W-:Y:S05]  /*43f0*/  BRA `(.L_x_89) ;  /* 0xffffffe400cc7947 */ /* 0x000fea000383ffff */
        .weak           $__internal_0_$__cuda_sm3x_div_rn_noftz_f32_slowpath
        .type           $__internal_0_$__cuda_sm3x_div_rn_noftz_f32_slowpath,@function
        .size           $__internal_0_$__cuda_sm3x_div_rn_noftz_f32_slowpath,(.L_x_102 - $__internal_0_$__cuda_sm3x_div_rn_noftz_f32_slowpath)
$__internal_0_$__cuda_sm3x_div_rn_noftz_f32_slowpath:
[----:B------:R-:W-:Y:S01]  /*4400*/  SHF.R.U32.HI R41, RZ, 0x17, R2 ;  /* 0x00000017ff297819 */ /* 0x000fe20000011602 */
[----:B------:R-:W-:Y:S01]  /*4410*/  BSSY.RECONVERGENT B0, `(.L_x_90) ;  /* 0x0000063000007945 */ /* 0x000fe20003800200 */
[----:B------:R-:W-:Y:S02]  /*4420*/  SHF.R.U32.HI R43, RZ, 0x17, R3 ;  /* 0x00000017ff2b7819 */ /* 0x000fe40000011603 */
[----:B------:R-:W-:Y:S02]  /*4430*/  LOP3.LUT R41, R41, 0xff, RZ, 0xc0, !PT ;  /* 0x000000ff29297812 */ /* 0x000fe400078ec0ff */
[----:B------:R-:W-:-:S03]  /*4440*/  LOP3.LUT R43, R43, 0xff, RZ, 0xc0, !PT ;  /* 0x000000ff2b2b7812 */ /* 0x000fc600078ec0ff */
[----:B------:R-:W-:Y:S01]  /*4450*/  VIADD R44, R41, 0xffffffff ;  /* 0xffffffff292c7836 */ /* 0x000fe20000000000 */
[----:B------:R-:W-:-:S04]  /*4460*/  IADD3 R45, PT, PT, R43, -0x1, RZ ;  /* 0xffffffff2b2d7810 */ /* 0x000fc80007ffe0ff */
[----:B------:R-:W-:-:S04]  /*4470*/  ISETP.GT.U32.AND P0, PT, R44, 0xfd, PT ;  /* 0x000000fd2c00780c */ /* 0x000fc80003f04070 */
[----:B------:R-:W-:-:S13]  /*4480*/  ISETP.GT.U32.OR P0, PT, R45, 0xfd, P0 ;  /* 0x000000fd2d00780c */ /* 0x000fda0000704470 */
[----:B------:R-:W-:Y:S01]  /*4490*/  @!P0 MOV R42, RZ ;  /* 0x000000ff002a8202 */ /* 0x000fe20000000f00 */
[----:B------:R-:W-:Y:S06]  /*44a0*/  @!P0 BRA `(.L_x_91) ;  /* 0x00000000005c8947 */ /* 0x000fec0003800000 */
[----:B------:R-:W-:Y:S02]  /*44b0*/  FSETP.GTU.FTZ.AND P0, PT, |R3|, +INF , PT ;  /* 0x7f8000000300780b */ /* 0x000fe40003f1c200 */
[----:B------:R-:W-:-:S04]  /*44c0*/  FSETP.GTU.FTZ.AND P1, PT, |R2|, +INF , PT ;  /* 0x7f8000000200780b */ /* 0x000fc80003f3c200 */
[----:B------:R-:W-:-:S13]  /*44d0*/  PLOP3.LUT P0, PT, P0, P1, PT, 0xf8, 0x8f ;  /* 0x00000000008f781c */ /* 0x000fda0000703f70 */
[----:B------:R-:W-:Y:S05]  /*44e0*/  @P0 BRA `(.L_x_92) ;  /* 0x0000000400500947 */ /* 0x000fea0003800000 */
[----:B------:R-:W-:-:S13]  /*44f0*/  LOP3.LUT P0, RZ, R2, 0x7fffffff, R3, 0xc8, !PT ;  /* 0x7fffffff02ff7812 */ /* 0x000fda000780c803 */
[----:B------:R-:W-:Y:S05]  /*4500*/  @!P0 BRA `(.L_x_93) ;  /* 0x0000000400408947 */ /* 0x000fea0003800000 */
[C---:B------:R-:W-:Y:S02]  /*4510*/  FSETP.NEU.FTZ.AND P3, PT, |R3|.reuse, +INF , PT ;  /* 0x7f8000000300780b */ /* 0x040fe40003f7d200 */
[----:B------:R-:W-:Y:S02]  /*4520*/  FSETP.NEU.FTZ.AND P1, PT, |R2|, +INF , PT ;  /* 0x7f8000000200780b */ /* 0x000fe40003f3d200 */
[----:B------:R-:W-:-:S11]  /*4530*/  FSETP.NEU.FTZ.AND P0, PT, |R3|, +INF , PT ;  /* 0x7f8000000300780b */ /* 0x000fd60003f1d200 */
[----:B------:R-:W-:Y:S05]  /*4540*/  @!P1 BRA !P3, `(.L_x_93) ;  /* 0x0000000400309947 */ /* 0x000fea0005800000 */
[----:B------:R-:W-:-:S04]  /*4550*/  LOP3.LUT P3, RZ, R3, 0x7fffffff, RZ, 0xc0, !PT ;  /* 0x7fffffff03ff7812 */ /* 0x000fc8000786c0ff */
[----:B------:R-:W-:-:S13]  /*4560*/  PLOP3.LUT P1, PT, P1, P3, PT, 0x2f, 0xf2 ;  /* 0x0000000000f2781c */ /* 0x000fda0000f26577 */
[----:B------:R-:W-:Y:S05]  /*4570*/  @P1 BRA `(.L_x_94) ;  /* 0x00000004001c1947 */ /* 0x000fea0003800000 */
[----:B------:R-:W-:-:S04]  /*4580*/  LOP3.LUT P1, RZ, R2, 0x7fffffff, RZ, 0xc0, !PT ;  /* 0x7fffffff02ff7812 */ /* 0x000fc8000782c0ff */
[----:B------:R-:W-:-:S13]  /*4590*/  PLOP3.LUT P0, PT, P0, P1, PT, 0x2f, 0xf2 ;  /* 0x0000000000f2781c */ /* 0x000fda0000702577 */
[----:B------:R-:W-:Y:S05]  /*45a0*/  @P0 BRA `(.L_x_95) ;  /* 0x0000000400040947 */ /* 0x000fea0003800000 */
[----:B------:R-:W-:Y:S02]  /*45b0*/  ISETP.GE.AND P0, PT, R45, RZ, PT ;  /* 0x000000ff2d00720c */ /* 0x000fe40003f06270 */
[----:B------:R-:W-:-:S11]  /*45c0*/  ISETP.GE.AND P1, PT, R44, RZ, PT ;  /* 0x000000ff2c00720c */ /* 0x000fd60003f26270 */
[----:B------:R-:W-:Y:S01]  /*45d0*/  @P0 MOV R42, RZ ;  /* 0x000000ff002a0202 */ /* 0x000fe20000000f00 */
[----:B------:R-:W-:Y:S01]  /*45e0*/  @!P0 FFMA R3, R3, 1.84467440737095516160e+19, RZ ;  /* 0x5f80000003038823 */ /* 0x000fe200000000ff */
[----:B------:R-:W-:Y:S01]  /*45f0*/  @!P0 MOV R42, 0xffffffc0 ;  /* 0xffffffc0002a8802 */ /* 0x000fe20000000f00 */
[----:B------:R-:W-:-:S03]  /*4600*/  @!P1 FFMA R2, R2, 1.84467440737095516160e+19, RZ ;  /* 0x5f80000002029823 */ /* 0x000fc600000000ff */
[----:B------:R-:W-:-:S07]  /*4610*/  @!P1 IADD3 R42, PT, PT, R42, 0x40, RZ ;  /* 0x000000402a2a9810 */ /* 0x000fce0007ffe0ff */
.L_x_91:
[----:B------:R-:W-:Y:S01]  /*4620*/  LEA R44, R41, 0xc0800000, 0x17 ;  /* 0xc0800000292c7811 */ /* 0x000fe200078eb8ff */
[----:B------:R-:W-:Y:S01]  /*4630*/  BSSY.RECONVERGENT B1, `(.L_x_96) ;  /* 0x0000036000017945 */ /* 0x000fe20003800200 */
[----:B------:R-:W-:-:S03]  /*4640*/  IADD3 R43, PT, PT, R43, -0x7f, RZ ;  /* 0xffffff812b2b7810 */ /* 0x000fc60007ffe0ff */
[----:B------:R-:W-:Y:S02]  /*4650*/  IMAD.IADD R44, R2, 0x1, -R44 ;  /* 0x00000001022c7824 */ /* 0x000fe400078e0a2c */
[C---:B------:R-:W-:Y:S01]  /*4660*/  IMAD R2, R43.reuse, -0x800000, R3 ;  /* 0xff8000002b027824 */ /* 0x040fe200078e0203 */
[----:B------:R-:W-:Y:S01]  /*4670*/  IADD3 R43, PT, PT, R43, 0x7f, -R41 ;  /* 0x0000007f2b2b7810 */ /* 0x000fe20007ffe829 */
[----:B------:R0:W1:Y:S03]  /*4680*/  MUFU.RCP R45, R44 ;  /* 0x0000002c002d7308 */ /* 0x0000660000001000 */
[----:B------:R-:W-:Y:S01]  /*4690*/  IADD3 R42, PT, PT, R43, R42, RZ ;  /* 0x0000002a2b2a7210 */ /* 0x000fe20007ffe0ff */
[----:B0-----:R-:W-:-:S04]  /*46a0*/  FADD.FTZ R44, -R44, -RZ ;  /* 0x800000ff2c2c7221 */ /* 0x001fc80000010100 */
[----:B-1----:R-:W-:-:S04]  /*46b0*/  FFMA R46, R45, R44, 1 ;  /* 0x3f8000002d2e7423 */ /* 0x002fc8000000002c */
[----:B------:R-:W-:-:S04]  /*46c0*/  FFMA R46, R45, R46, R45 ;  /* 0x0000002e2d2e7223 */ /* 0x000fc8000000002d */
[----:B------:R-:W-:-:S04]  /*46d0*/  FFMA R3, R2, R46, RZ ;  /* 0x0000002e02037223 */ /* 0x000fc800000000ff */
[----:B------:R-:W-:-:S04]  /*46e0*/  FFMA R45, R44, R3, R2 ;  /* 0x000000032c2d7223 */ /* 0x000fc80000000002 */
[----:B------:R-:W-:-:S04]  /*46f0*/  FFMA R45, R46, R45, R3 ;  /* 0x0000002d2e2d7223 */ /* 0x000fc80000000003 */
[----:B------:R-:W-:-:S04]  /*4700*/  FFMA R2, R44, R45, R2 ;  /* 0x0000002d2c027223 */ /* 0x000fc80000000002 */
[----:B------:R-:W-:-:S05]  /*4710*/  FFMA R3, R46, R2, R45 ;  /* 0x000000022e037223 */ /* 0x000fca000000002d */
[----:B------:R-:W-:-:S04]  /*4720*/  SHF.R.U32.HI R41, RZ, 0x17, R3 ;  /* 0x00000017ff297819 */ /* 0x000fc80000011603 */
[----:B------:R-:W-:-:S04]  /*4730*/  LOP3.LUT R41, R41, 0xff, RZ, 0xc0, !PT ;  /* 0x000000ff29297812 */ /* 0x000fc800078ec0ff */
[----:B------:R-:W-:-:S04]  /*4740*/  IADD3 R41, PT, PT, R41, R42, RZ ;  /* 0x0000002a29297210 */ /* 0x000fc80007ffe0ff */
[----:B------:R-:W-:-:S04]  /*4750*/  IADD3 R43, PT, PT, R41, -0x1, RZ ;  /* 0xffffffff292b7810 */ /* 0x000fc80007ffe0ff */
[----:B------:R-:W-:-:S13]  /*4760*/  ISETP.GE.U32.AND P0, PT, R43, 0xfe, PT ;  /* 0x000000fe2b00780c */ /* 0x000fda0003f06070 */
[----:B------:R-:W-:Y:S05]  /*4770*/  @!P0 BRA `(.L_x_97) ;  /* 0x0000000000808947 */ /* 0x000fea0003800000 */
[----:B------:R-:W-:-:S13]  /*4780*/  ISETP.GT.AND P0, PT, R41, 0xfe, PT ;  /* 0x000000fe2900780c */ /* 0x000fda0003f04270 */
[----:B------:R-:W-:Y:S05]  /*4790*/  @P0 BRA `(.L_x_98) ;  /* 0x00000000006c0947 */ /* 0x000fea0003800000 */
[----:B------:R-:W-:-:S13]  /*47a0*/  ISETP.GE.AND P0, PT, R41, 0x1, PT ;  /* 0x000000012900780c */ /* 0x000fda0003f06270 */
[----:B------:R-:W-:Y:S05]  /*47b0*/  @P0 BRA `(.L_x_99) ;  /* 0x0000000000740947 */ /* 0x000fea0003800000 */
[----:B------:R-:W-:Y:S02]  /*47c0*/  ISETP.GE.AND P0, PT, R41, -0x18, PT ;  /* 0xffffffe82900780c */ /* 0x000fe40003f06270 */
[----:B------:R-:W-:-:S11]  /*47d0*/  LOP3.LUT R3, R3, 0x80000000, RZ, 0xc0, !PT ;  /* 0x8000000003037812 */ /* 0x000fd600078ec0ff */
[----:B------:R-:W-:Y:S05]  /*47e0*/  @!P0 BRA `(.L_x_99) ;  /* 0x0000000000688947 */ /* 0x000fea0003800000 */
[CCC-:B------:R-:W-:Y:S01]  /*47f0*/  FFMA.RZ R43, R46.reuse, R2.reuse, R45.reuse ;  /* 0x000000022e2b7223 */ /* 0x1c0fe2000000c02d */
[C---:B------:R-:W-:Y:S01]  /*4800*/  IADD3 R44, PT, PT, R41.reuse, 0x20, RZ ;  /* 0x00000020292c7810 */ /* 0x040fe20007ffe0ff */
[CCC-:B------:R-:W-:Y:S01]  /*4810*/  FFMA.RP R42, R46.reuse, R2.reuse, R45.reuse ;  /* 0x000000022e2a7223 */ /* 0x1c0fe2000000802d */
[----:B------:R-:W-:Y:S01]  /*4820*/  ISETP.NE.AND P3, PT, R41, RZ, PT ;  /* 0x000000ff2900720c */ /* 0x000fe20003f65270 */
[----:B------:R-:W-:Y:S01]  /*4830*/  FFMA.RM R2, R46, R2, R45 ;  /* 0x000000022e027223 */ /* 0x000fe2000000402d */
[----:B------:R-:W-:Y:S02]  /*4840*/  LOP3.LUT R43, R43, 0x7fffff, RZ, 0xc0, !PT ;  /* 0x007fffff2b2b7812 */ /* 0x000fe400078ec0ff */
[----:B------:R-:W-:Y:S01]  /*4850*/  ISETP.NE.AND P1, PT, R41, RZ, PT ;  /* 0x000000ff2900720c */ /* 0x000fe20003f25270 */
[----:B------:R-:W-:Y:S01]  /*4860*/  IMAD.MOV R41, RZ, RZ, -R41 ;  /* 0x000000ffff297224 */ /* 0x000fe200078e0a29 */
[----:B------:R-:W-:Y:S02]  /*4870*/  LOP3.LUT R43, R43, 0x800000, RZ, 0xfc, !PT ;  /* 0x008000002b2b7812 */ /* 0x000fe400078efcff */
[----:B------:R-:W-:-:S02]  /*4880*/  FSETP.NEU.FTZ.AND P0, PT, R42, R2, PT ;  /* 0x000000022a00720b */ /* 0x000fc40003f1d000 */
[----:B------:R-:W-:Y:S02]  /*4890*/  SHF.L.U32 R44, R43, R44, RZ ;  /* 0x0000002c2b2c7219 */ /* 0x000fe400000006ff */
[----:B------:R-:W-:Y:S02]  /*48a0*/  SEL R41, R41, RZ, P3 ;  /* 0x000000ff29297207 */ /* 0x000fe40001800000 */
[----:B------:R-:W-:Y:S02]  /*48b0*/  ISETP.NE.AND P1, PT, R44, RZ, P1 ;  /* 0x000000ff2c00720c */ /* 0x000fe40000f25270 */
[----:B------:R-:W-:Y:S02]  /*48c0*/  SHF.R.U32.HI R43, RZ, R41, R43 ;  /* 0x00000029ff2b7219 */ /* 0x000fe4000001162b */
[----:B------:R-:W-:Y:S02]  /*48d0*/  PLOP3.LUT P0, PT, P0, P1, PT, 0xf8, 0x8f ;  /* 0x00000000008f781c */ /* 0x000fe40000703f70 */
[----:B------:R-:W-:-:S02]  /*48e0*/  SHF.R.U32.HI R2, RZ, 0x1, R43 ;  /* 0x00000001ff027819 */ /* 0x000fc4000001162b */
[----:B------:R-:W-:-:S04]  /*48f0*/  SEL R41, RZ, 0x1, !P0 ;  /* 0x00000001ff297807 */ /* 0x000fc80004000000 */
[----:B------:R-:W-:-:S04]  /*4900*/  LOP3.LUT R41, R41, 0x1, R2, 0xf8, !PT ;  /* 0x0000000129297812 */ /* 0x000fc800078ef802 */
[----:B------:R-:W-:-:S04]  /*4910*/  LOP3.LUT R41, R41, R43, RZ, 0xc0, !PT ;  /* 0x0000002b29297212 */ /* 0x000fc800078ec0ff */
[----:B------:R-:W-:-:S04]  /*4920*/  IADD3 R41, PT, PT, R2, R41, RZ ;  /* 0x0000002902297210 */ /* 0x000fc80007ffe0ff */
[----:B------:R-:W-:Y:S01]  /*4930*/  LOP3.LUT R3, R41, R3, RZ, 0xfc, !PT ;  /* 0x0000000329037212 */ /* 0x000fe200078efcff */
[----:B------:R-:W-:Y:S06]  /*4940*/  BRA `(.L_x_99) ;  /* 0x0000000000107947 */ /* 0x000fec0003800000 */
.L_x_98:
[----:B------:R-:W-:-:S04]  /*4950*/  LOP3.LUT R3, R3, 0x80000000, RZ, 0xc0, !PT ;  /* 0x8000000003037812 */ /* 0x000fc800078ec0ff */
[----:B------:R-:W-:Y:S01]  /*4960*/  LOP3.LUT R3, R3, 0x7f800000, RZ, 0xfc, !PT ;  /* 0x7f80000003037812 */ /* 0x000fe200078efcff */
[----:B------:R-:W-:Y:S06]  /*4970*/  BRA `(.L_x_99) ;  /* 0x0000000000047947 */ /* 0x000fec0003800000 */
.L_x_97:
[----:B------:R-:W-:-:S07]  /*4980*/  LEA R3, R42, R3, 0x17 ;  /* 0x000000032a037211 */ /* 0x000fce00078eb8ff */
.L_x_99:
[----:B------:R-:W-:Y:S05]  /*4990*/  BSYNC.RECONVERGENT B1 ;  /* 0x0000000000017941 */ /* 0x000fea0003800200 */
.L_x_96:
[----:B------:R-:W-:Y:S01]  /*49a0*/  MOV R2, R3 ;  /* 0x0000000300027202 */ /* 0x000fe20000000f00 */
[----:B------:R-:W-:Y:S06]  /*49b0*/  BRA `(.L_x_100) ;  /* 0x0000000000207947 */ /* 0x000fec0003800000 */
.L_x_95:
[----:B------:R-:W-:-:S04]  /*49c0*/  LOP3.LUT R2, R2, 0x80000000, R3, 0x48, !PT ;  /* 0x8000000002027812 */ /* 0x000fc800078e4803 */
[----:B------:R-:W-:Y:S01]  /*49d0*/  LOP3.LUT R2, R2, 0x7f800000, RZ, 0xfc, !PT ;  /* 0x7f80000002027812 */ /* 0x000fe200078efcff */
[----:B------:R-:W-:Y:S06]  /*49e0*/  BRA `(.L_x_100) ;  /* 0x0000000000147947 */ /* 0x000fec0003800000 */
.L_x_94:
[----:B------:R-:W-:Y:S01]  /*49f0*/  LOP3.LUT R2, R2, 0x80000000, R3, 0x48, !PT ;  /* 0x8000000002027812 */ /* 0x000fe200078e4803 */
[----:B------:R-:W-:Y:S06]  /*4a00*/  BRA `(.L_x_100) ;  /* 0x00000000000c7947 */ /* 0x000fec0003800000 */
.L_x_93:
[----:B------:R-:W0:Y:S01]  /*4a10*/  MUFU.RSQ R2, -QNAN ;  /* 0xffc0000000027908 */ /* 0x000e220000001400 */
[----:B------:R-:W-:Y:S05]  /*4a20*/  BRA `(.L_x_100) ;  /* 0x0000000000047947 */ /* 0x000fea0003800000 */
.L_x_92:
[----:B------:R-:W-:-:S07]  /*4a30*/  FADD.FTZ R2, R3, R2 ;  /* 0x0000000203027221 */ /* 0x000fce0000010000 */
.L_x_100:
[----:B------:R-:W-:Y:S05]  /*4a40*/  BSYNC.RECONVERGENT B0 ;  /* 0x0000000000007941 */ /* 0x000fea0003800200 */
.L_x_90:
[----:B------:R-:W-:Y:S01]  /*4a50*/  HFMA2 R43, -RZ, RZ, 0, 0 ;  /* 0x00000000ff2b7431 */ /* 0x000fe200000001ff */
[----:B------:R-:W-:-:S04]  /*4a60*/  MOV R42, R39 ;  /* 0x00000027002a7202 */ /* 0x000fc80000000f00 */
[----:B0-----:R-:W-:Y:S05]  /*4a70*/  RET.REL.NODEC R42 `(_Z17kernel_projectionPfPKfS1_S1_S1_iiiffffffifii) ;  /* 0xffffffb42a607950 */ /* 0x001fea0003c3ffff */
.L_x_101:
[----:B------:R-:W-:-:S00]  /*4a80*/  BRA `(.L_x_101) ;  /* 0xfffffffc00fc7947 */ /* 0x000fc0000383ffff */
[----:B------:R-:W-:-:S00]  /*4a90*/  NOP ;  /* 0x0000000000007918 */ /* 0x000fc00000000000 */
        /* <DEDUP_REMOVED lines=14> */
.L_x_102:


//--------------------- .nv.shared.reserved.0     --------------------------
	.section	.nv.shared.reserved.0,"aw",@nobits
	.weak		__nv_reservedSMEM_offset_0_alias
	.size		__nv_reservedSMEM_offset_0_alias, 0, 64
	.other		__nv_reservedSMEM_offset_0_alias,@"STO_CUDA_RESERVED_SHARED STV_DEFAULT"
__nv_reservedSMEM_offset_0_alias:
	.zero		0
	.zero		64


//--------------------- .nv.constant0._Z17kernel_projectionPfPKfS1_S1_S1_iiiffffffifii --------------------------
	.section	.nv.constant0._Z17kernel_projectionPfPKfS1_S1_S1_iiiffffffifii,"a",@progbits
	.sectionflags	@""
	.align	4
.nv.constant0._Z17kernel_projectionPfPKfS1_S1_S1_iiiffffffifii:
	.zero		988


//--------------------- SYMBOLS --------------------------

	.type		.nv.reservedSmem.offset0,@object
	.size		.nv.reservedSmem.offset0,0x4
